//
// Generated by NVIDIA NVVM Compiler
//
// Compiler Build ID: CL-36424714
// Cuda compilation tools, release 13.0, V13.0.88
// Based on NVVM 20.0.0
//

.version 9.0
.target sm_100
.address_size 64

	// .globl	_Z12merge_kernelPfS_S_jj
// _ZZ24merge_kernel_with_tilingPfS_S_jjE6iBlock has been demoted
// _ZZ24merge_kernel_with_tilingPfS_S_jjE10iNextBlock has been demoted
// _ZZ24merge_kernel_with_tilingPfS_S_jjE3A_s has been demoted
// _ZZ24merge_kernel_with_tilingPfS_S_jjE3C_s has been demoted

.visible .entry _Z12merge_kernelPfS_S_jj(
	.param .u64 .ptr .align 1 _Z12merge_kernelPfS_S_jj_param_0,
	.param .u64 .ptr .align 1 _Z12merge_kernelPfS_S_jj_param_1,
	.param .u64 .ptr .align 1 _Z12merge_kernelPfS_S_jj_param_2,
	.param .u32 _Z12merge_kernelPfS_S_jj_param_3,
	.param .u32 _Z12merge_kernelPfS_S_jj_param_4
)
{
	.reg .pred 	%p<36>;
	.reg .b32 	%r<115>;
	.reg .b32 	%f<24>;
	.reg .b64 	%rd<71>;

	ld.param.u64 	%rd13, [_Z12merge_kernelPfS_S_jj_param_0];
	ld.param.u64 	%rd14, [_Z12merge_kernelPfS_S_jj_param_1];
	ld.param.u64 	%rd12, [_Z12merge_kernelPfS_S_jj_param_2];
	ld.param.u32 	%r60, [_Z12merge_kernelPfS_S_jj_param_3];
	ld.param.u32 	%r61, [_Z12merge_kernelPfS_S_jj_param_4];
	cvta.to.global.u64 	%rd1, %rd14;
	cvta.to.global.u64 	%rd2, %rd13;
	mov.u32 	%r62, %ctaid.x;
	mov.u32 	%r63, %ntid.x;
	mov.u32 	%r64, %tid.x;
	mad.lo.s32 	%r65, %r62, %r63, %r64;
	mul.lo.s32 	%r1, %r65, 6;
	add.s32 	%r2, %r61, %r60;
	setp.ge.u32 	%p1, %r1, %r2;
	@%p1 bra 	$L__BB0_25;
	max.u32 	%r66, %r1, %r61;
	sub.s32 	%r91, %r66, %r61;
	min.u32 	%r92, %r60, %r1;
$L__BB0_2:
	mov.u32 	%r6, %r92;
	add.s32 	%r7, %r6, %r91;
	shr.u32 	%r8, %r7, 1;
	sub.s32 	%r9, %r1, %r8;
	setp.lt.u32 	%p2, %r7, 2;
	setp.ge.u32 	%p3, %r9, %r61;
	mul.wide.u32 	%rd15, %r9, 4;
	add.s64 	%rd3, %rd1, %rd15;
	or.pred  	%p4, %p2, %p3;
	@%p4 bra 	$L__BB0_4;
	add.s32 	%r67, %r8, -1;
	mul.wide.u32 	%rd16, %r67, 4;
	add.s64 	%rd17, %rd2, %rd16;
	ld.global.f32 	%f1, [%rd17];
	ld.global.f32 	%f2, [%rd3];
	setp.gt.f32 	%p5, %f1, %f2;
	mov.u32 	%r92, %r8;
	@%p5 bra 	$L__BB0_2;
$L__BB0_4:
	setp.lt.u32 	%p6, %r7, 2;
	setp.ge.u32 	%p7, %r8, %r60;
	mul.wide.u32 	%rd18, %r8, 4;
	add.s64 	%rd4, %rd2, %rd18;
	or.pred  	%p8, %p6, %p7;
	@%p8 bra 	$L__BB0_6;
	add.s32 	%r68, %r9, -1;
	mul.wide.u32 	%rd19, %r68, 4;
	add.s64 	%rd20, %rd1, %rd19;
	ld.global.f32 	%f3, [%rd20];
	ld.global.f32 	%f4, [%rd4];
	setp.gt.f32 	%p9, %f3, %f4;
	mov.u32 	%r91, %r8;
	mov.u32 	%r92, %r6;
	@%p9 bra 	$L__BB0_2;
$L__BB0_6:
	add.s32 	%r69, %r1, 6;
	min.u32 	%r10, %r69, %r2;
	max.u32 	%r70, %r10, %r61;
	sub.s32 	%r93, %r70, %r61;
	min.u32 	%r94, %r60, %r10;
$L__BB0_7:
	mov.u32 	%r14, %r94;
	add.s32 	%r15, %r14, %r93;
	shr.u32 	%r16, %r15, 1;
	sub.s32 	%r17, %r10, %r16;
	setp.lt.u32 	%p10, %r15, 2;
	setp.ge.u32 	%p11, %r17, %r61;
	or.pred  	%p12, %p10, %p11;
	@%p12 bra 	$L__BB0_9;
	add.s32 	%r71, %r16, -1;
	mul.wide.u32 	%rd21, %r71, 4;
	add.s64 	%rd22, %rd2, %rd21;
	ld.global.f32 	%f5, [%rd22];
	mul.wide.u32 	%rd23, %r17, 4;
	add.s64 	%rd24, %rd1, %rd23;
	ld.global.f32 	%f6, [%rd24];
	setp.gt.f32 	%p13, %f5, %f6;
	mov.u32 	%r94, %r16;
	@%p13 bra 	$L__BB0_7;
$L__BB0_9:
	setp.lt.u32 	%p14, %r15, 2;
	setp.ge.u32 	%p15, %r16, %r60;
	or.pred  	%p16, %p14, %p15;
	@%p16 bra 	$L__BB0_11;
	add.s32 	%r72, %r17, -1;
	mul.wide.u32 	%rd25, %r72, 4;
	add.s64 	%rd26, %rd1, %rd25;
	ld.global.f32 	%f7, [%rd26];
	mul.wide.u32 	%rd27, %r16, 4;
	add.s64 	%rd28, %rd2, %rd27;
	ld.global.f32 	%f8, [%rd28];
	setp.gt.f32 	%p17, %f7, %f8;
	mov.u32 	%r93, %r16;
	mov.u32 	%r94, %r14;
	@%p17 bra 	$L__BB0_7;
$L__BB0_11:
	cvta.to.global.u64 	%rd29, %rd12;
	mul.wide.u32 	%rd30, %r1, 4;
	add.s64 	%rd5, %rd29, %rd30;
	sub.s32 	%r18, %r16, %r8;
	add.s32 	%r74, %r9, %r16;
	sub.s32 	%r19, %r10, %r74;
	setp.eq.s32 	%p18, %r18, 0;
	setp.eq.s32 	%p19, %r19, 0;
	mov.b32 	%r112, 0;
	or.pred  	%p20, %p18, %p19;
	mov.u32 	%r104, %r112;
	mov.u32 	%r106, %r112;
	@%p20 bra 	$L__BB0_14;
	mov.b32 	%r106, 0;
	mov.u32 	%r104, %r106;
	mov.u32 	%r112, %r106;
$L__BB0_13:
	mul.wide.u32 	%rd31, %r112, 4;
	add.s64 	%rd32, %rd4, %rd31;
	ld.global.f32 	%f9, [%rd32];
	mul.wide.u32 	%rd33, %r104, 4;
	add.s64 	%rd34, %rd3, %rd33;
	ld.global.f32 	%f11, [%rd34];
	setp.geu.f32 	%p21, %f9, %f11;
	setp.lt.f32 	%p22, %f9, %f11;
	selp.u32 	%r76, 1, 0, %p22;
	add.s32 	%r112, %r112, %r76;
	selp.u32 	%r77, 1, 0, %p21;
	add.s32 	%r104, %r104, %r77;
	selp.f32 	%f13, %f9, %f11, %p22;
	mul.wide.u32 	%rd35, %r106, 4;
	add.s64 	%rd36, %rd5, %rd35;
	st.global.f32 	[%rd36], %f13;
	add.s32 	%r106, %r106, 1;
	setp.lt.u32 	%p23, %r112, %r18;
	setp.lt.u32 	%p24, %r104, %r19;
	and.pred  	%p25, %p23, %p24;
	@%p25 bra 	$L__BB0_13;
$L__BB0_14:
	setp.ge.u32 	%p26, %r112, %r18;
	@%p26 bra 	$L__BB0_19;
	add.s32 	%r23, %r112, %r8;
	sub.s32 	%r79, %r16, %r23;
	and.b32  	%r24, %r79, 3;
	setp.eq.s32 	%p27, %r24, 0;
	@%p27 bra 	$L__BB0_18;
	mul.wide.u32 	%rd37, %r112, 4;
	add.s64 	%rd38, %rd2, %rd37;
	cvt.u64.u32 	%rd39, %r7;
	shl.b64 	%rd40, %rd39, 1;
	and.b64  	%rd41, %rd40, 8589934588;
	add.s64 	%rd69, %rd38, %rd41;
	neg.s32 	%r98, %r24;
	add.s32 	%r112, %r112, %r24;
	mov.u32 	%r99, %r106;
$L__BB0_17:
	.pragma "nounroll";
	ld.global.f32 	%f14, [%rd69];
	add.s32 	%r106, %r99, 1;
	mul.wide.u32 	%rd42, %r99, 4;
	add.s64 	%rd43, %rd5, %rd42;
	st.global.f32 	[%rd43], %f14;
	add.s64 	%rd69, %rd69, 4;
	add.s32 	%r98, %r98, 1;
	setp.ne.s32 	%p28, %r98, 0;
	mov.u32 	%r99, %r106;
	@%p28 bra 	$L__BB0_17;
$L__BB0_18:
	sub.s32 	%r80, %r23, %r16;
	setp.gt.u32 	%p29, %r80, -4;
	@%p29 bra 	$L__BB0_19;
	bra.uni 	$L__BB0_26;
$L__BB0_19:
	setp.ge.u32 	%p31, %r104, %r19;
	@%p31 bra 	$L__BB0_25;
	add.s32 	%r41, %r10, %r8;
	add.s32 	%r42, %r1, %r16;
	add.s32 	%r84, %r42, %r104;
	sub.s32 	%r85, %r41, %r84;
	and.b32  	%r43, %r85, 3;
	setp.eq.s32 	%p32, %r43, 0;
	mov.u32 	%r114, %r104;
	@%p32 bra 	$L__BB0_23;
	mul.wide.u32 	%rd54, %r104, 4;
	add.s64 	%rd55, %rd1, %rd54;
	add.s64 	%rd70, %rd55, %rd15;
	neg.s32 	%r107, %r43;
	add.s32 	%r114, %r104, %r43;
	mov.u32 	%r108, %r106;
$L__BB0_22:
	.pragma "nounroll";
	ld.global.f32 	%f19, [%rd70];
	add.s32 	%r106, %r108, 1;
	mul.wide.u32 	%rd57, %r108, 4;
	add.s64 	%rd58, %rd5, %rd57;
	st.global.f32 	[%rd58], %f19;
	add.s64 	%rd70, %rd70, 4;
	add.s32 	%r107, %r107, 1;
	setp.ne.s32 	%p33, %r107, 0;
	mov.u32 	%r108, %r106;
	@%p33 bra 	$L__BB0_22;
$L__BB0_23:
	sub.s32 	%r86, %r104, %r41;
	add.s32 	%r87, %r86, %r42;
	setp.gt.u32 	%p34, %r87, -4;
	@%p34 bra 	$L__BB0_25;
$L__BB0_24:
	mul.wide.u32 	%rd59, %r114, 4;
	add.s64 	%rd60, %rd3, %rd59;
	ld.global.f32 	%f20, [%rd60];
	add.s32 	%r88, %r106, 1;
	mul.wide.u32 	%rd61, %r106, 4;
	add.s64 	%rd62, %rd5, %rd61;
	st.global.f32 	[%rd62], %f20;
	ld.global.f32 	%f21, [%rd60+4];
	add.s32 	%r89, %r106, 2;
	mul.wide.u32 	%rd63, %r88, 4;
	add.s64 	%rd64, %rd5, %rd63;
	st.global.f32 	[%rd64], %f21;
	ld.global.f32 	%f22, [%rd60+8];
	add.s32 	%r90, %r106, 3;
	mul.wide.u32 	%rd65, %r89, 4;
	add.s64 	%rd66, %rd5, %rd65;
	st.global.f32 	[%rd66], %f22;
	add.s32 	%r114, %r114, 4;
	ld.global.f32 	%f23, [%rd60+12];
	add.s32 	%r106, %r106, 4;
	mul.wide.u32 	%rd67, %r90, 4;
	add.s64 	%rd68, %rd5, %rd67;
	st.global.f32 	[%rd68], %f23;
	setp.lt.u32 	%p35, %r114, %r19;
	@%p35 bra 	$L__BB0_24;
$L__BB0_25:
	ret;
$L__BB0_26:
	mul.wide.u32 	%rd44, %r112, 4;
	add.s64 	%rd45, %rd4, %rd44;
	ld.global.f32 	%f15, [%rd45];
	add.s32 	%r81, %r106, 1;
	mul.wide.u32 	%rd46, %r106, 4;
	add.s64 	%rd47, %rd5, %rd46;
	st.global.f32 	[%rd47], %f15;
	ld.global.f32 	%f16, [%rd45+4];
	add.s32 	%r82, %r106, 2;
	mul.wide.u32 	%rd48, %r81, 4;
	add.s64 	%rd49, %rd5, %rd48;
	st.global.f32 	[%rd49], %f16;
	ld.global.f32 	%f17, [%rd45+8];
	add.s32 	%r83, %r106, 3;
	mul.wide.u32 	%rd50, %r82, 4;
	add.s64 	%rd51, %rd5, %rd50;
	st.global.f32 	[%rd51], %f17;
	add.s32 	%r112, %r112, 4;
	ld.global.f32 	%f18, [%rd45+12];
	add.s32 	%r106, %r106, 4;
	mul.wide.u32 	%rd52, %r83, 4;
	add.s64 	%rd53, %rd5, %rd52;
	st.global.f32 	[%rd53], %f18;
	setp.lt.u32 	%p30, %r112, %r18;
	@%p30 bra 	$L__BB0_26;
	bra.uni 	$L__BB0_19;

}
	// .globl	_Z24merge_kernel_with_tilingPfS_S_jj
.visible .entry _Z24merge_kernel_with_tilingPfS_S_jj(
	.param .u64 .ptr .align 1 _Z24merge_kernel_with_tilingPfS_S_jj_param_0,
	.param .u64 .ptr .align 1 _Z24merge_kernel_with_tilingPfS_S_jj_param_1,
	.param .u64 .ptr .align 1 _Z24merge_kernel_with_tilingPfS_S_jj_param_2,
	.param .u32 _Z24merge_kernel_with_tilingPfS_S_jj_param_3,
	.param .u32 _Z24merge_kernel_with_tilingPfS_S_jj_param_4
)
{
	.reg .pred 	%p<60>;
	.reg .b32 	%r<256>;
	.reg .b32 	%f<35>;
	.reg .b64 	%rd<29>;
	// demoted variable
	.shared .align 4 .u32 _ZZ24merge_kernel_with_tilingPfS_S_jjE6iBlock;
	// demoted variable
	.shared .align 4 .u32 _ZZ24merge_kernel_with_tilingPfS_S_jjE10iNextBlock;
	// demoted variable
	.shared .align 4 .b8 _ZZ24merge_kernel_with_tilingPfS_S_jjE3A_s[3072];
	// demoted variable
	.shared .align 4 .b8 _ZZ24merge_kernel_with_tilingPfS_S_jjE3C_s[3072];
	ld.param.u64 	%rd5, [_Z24merge_kernel_with_tilingPfS_S_jj_param_0];
	ld.param.u64 	%rd6, [_Z24merge_kernel_with_tilingPfS_S_jj_param_1];
	ld.param.u64 	%rd4, [_Z24merge_kernel_with_tilingPfS_S_jj_param_2];
	ld.param.u32 	%r116, [_Z24merge_kernel_with_tilingPfS_S_jj_param_3];
	ld.param.u32 	%r117, [_Z24merge_kernel_with_tilingPfS_S_jj_param_4];
	cvta.to.global.u64 	%rd1, %rd6;
	cvta.to.global.u64 	%rd2, %rd5;
	mov.u32 	%r118, %ctaid.x;
	mul.lo.s32 	%r1, %r118, 768;
	mov.u32 	%r119, %nctaid.x;
	add.s32 	%r120, %r119, -1;
	setp.lt.u32 	%p1, %r118, %r120;
	add.s32 	%r121, %r1, 768;
	add.s32 	%r122, %r117, %r116;
	selp.b32 	%r2, %r121, %r122, %p1;
	mov.u32 	%r255, %tid.x;
	setp.ne.s32 	%p2, %r255, 0;
	@%p2 bra 	$L__BB1_12;
	max.u32 	%r123, %r1, %r117;
	sub.s32 	%r220, %r123, %r117;
	min.u32 	%r221, %r116, %r1;
$L__BB1_2:
	mov.u32 	%r7, %r221;
	add.s32 	%r8, %r7, %r220;
	shr.u32 	%r9, %r8, 1;
	sub.s32 	%r10, %r1, %r9;
	setp.lt.u32 	%p3, %r8, 2;
	setp.ge.u32 	%p4, %r10, %r117;
	or.pred  	%p5, %p3, %p4;
	@%p5 bra 	$L__BB1_4;
	add.s32 	%r124, %r9, -1;
	mul.wide.u32 	%rd7, %r124, 4;
	add.s64 	%rd8, %rd2, %rd7;
	ld.global.f32 	%f1, [%rd8];
	mul.wide.u32 	%rd9, %r10, 4;
	add.s64 	%rd10, %rd1, %rd9;
	ld.global.f32 	%f2, [%rd10];
	setp.gt.f32 	%p6, %f1, %f2;
	mov.u32 	%r221, %r9;
	@%p6 bra 	$L__BB1_2;
$L__BB1_4:
	setp.lt.u32 	%p7, %r8, 2;
	setp.ge.u32 	%p8, %r9, %r116;
	or.pred  	%p9, %p7, %p8;
	@%p9 bra 	$L__BB1_6;
	add.s32 	%r125, %r10, -1;
	mul.wide.u32 	%rd11, %r125, 4;
	add.s64 	%rd12, %rd1, %rd11;
	ld.global.f32 	%f3, [%rd12];
	mul.wide.u32 	%rd13, %r9, 4;
	add.s64 	%rd14, %rd2, %rd13;
	ld.global.f32 	%f4, [%rd14];
	setp.gt.f32 	%p10, %f3, %f4;
	mov.u32 	%r220, %r9;
	mov.u32 	%r221, %r7;
	@%p10 bra 	$L__BB1_2;
$L__BB1_6:
	st.shared.u32 	[_ZZ24merge_kernel_with_tilingPfS_S_jjE6iBlock], %r9;
	max.u32 	%r126, %r2, %r117;
	sub.s32 	%r222, %r126, %r117;
	min.u32 	%r223, %r116, %r2;
$L__BB1_7:
	mov.u32 	%r14, %r223;
	add.s32 	%r15, %r14, %r222;
	shr.u32 	%r16, %r15, 1;
	sub.s32 	%r17, %r2, %r16;
	setp.lt.u32 	%p11, %r15, 2;
	setp.ge.u32 	%p12, %r17, %r117;
	or.pred  	%p13, %p11, %p12;
	@%p13 bra 	$L__BB1_9;
	add.s32 	%r127, %r16, -1;
	mul.wide.u32 	%rd15, %r127, 4;
	add.s64 	%rd16, %rd2, %rd15;
	ld.global.f32 	%f5, [%rd16];
	mul.wide.u32 	%rd17, %r17, 4;
	add.s64 	%rd18, %rd1, %rd17;
	ld.global.f32 	%f6, [%rd18];
	setp.gt.f32 	%p14, %f5, %f6;
	mov.u32 	%r223, %r16;
	@%p14 bra 	$L__BB1_7;
$L__BB1_9:
	setp.lt.u32 	%p15, %r15, 2;
	setp.ge.u32 	%p16, %r16, %r116;
	or.pred  	%p17, %p15, %p16;
	@%p17 bra 	$L__BB1_11;
	add.s32 	%r128, %r17, -1;
	mul.wide.u32 	%rd19, %r128, 4;
	add.s64 	%rd20, %rd1, %rd19;
	ld.global.f32 	%f7, [%rd20];
	mul.wide.u32 	%rd21, %r16, 4;
	add.s64 	%rd22, %rd2, %rd21;
	ld.global.f32 	%f8, [%rd22];
	setp.gt.f32 	%p18, %f7, %f8;
	mov.u32 	%r222, %r16;
	mov.u32 	%r223, %r14;
	@%p18 bra 	$L__BB1_7;
$L__BB1_11:
	st.shared.u32 	[_ZZ24merge_kernel_with_tilingPfS_S_jjE10iNextBlock], %r16;
$L__BB1_12:
	bar.sync 	0;
	ld.shared.u32 	%r18, [_ZZ24merge_kernel_with_tilingPfS_S_jjE6iBlock];
	sub.s32 	%r19, %r1, %r18;
	ld.shared.u32 	%r20, [_ZZ24merge_kernel_with_tilingPfS_S_jjE10iNextBlock];
	sub.s32 	%r21, %r20, %r18;
	setp.ge.u32 	%p19, %r255, %r21;
	@%p19 bra 	$L__BB1_15;
	mov.u32 	%r22, %ntid.x;
	mov.u32 	%r224, %r255;
$L__BB1_14:
	add.s32 	%r129, %r18, %r224;
	mul.wide.u32 	%rd23, %r129, 4;
	add.s64 	%rd24, %rd2, %rd23;
	ld.global.f32 	%f9, [%rd24];
	shl.b32 	%r130, %r224, 2;
	mov.u32 	%r131, _ZZ24merge_kernel_with_tilingPfS_S_jjE3A_s;
	add.s32 	%r132, %r131, %r130;
	st.shared.f32 	[%r132], %f9;
	add.s32 	%r224, %r224, %r22;
	setp.lt.u32 	%p20, %r224, %r21;
	@%p20 bra 	$L__BB1_14;
$L__BB1_15:
	shl.b32 	%r133, %r21, 2;
	mov.u32 	%r134, _ZZ24merge_kernel_with_tilingPfS_S_jjE3A_s;
	add.s32 	%r25, %r134, %r133;
	add.s32 	%r135, %r19, %r20;
	sub.s32 	%r26, %r2, %r135;
	setp.ge.u32 	%p21, %r255, %r26;
	@%p21 bra 	$L__BB1_18;
	mov.u32 	%r27, %ntid.x;
	mov.u32 	%r225, %r255;
$L__BB1_17:
	add.s32 	%r136, %r225, %r19;
	mul.wide.u32 	%rd25, %r136, 4;
	add.s64 	%rd26, %rd1, %rd25;
	ld.global.f32 	%f10, [%rd26];
	shl.b32 	%r137, %r225, 2;
	add.s32 	%r138, %r25, %r137;
	st.shared.f32 	[%r138], %f10;
	add.s32 	%r225, %r225, %r27;
	setp.lt.u32 	%p22, %r225, %r26;
	@%p22 bra 	$L__BB1_17;
$L__BB1_18:
	bar.sync 	0;
	mul.lo.s32 	%r30, %r255, 6;
	add.s32 	%r31, %r26, %r21;
	setp.ge.u32 	%p23, %r30, %r31;
	@%p23 bra 	$L__BB1_46;
	max.u32 	%r139, %r30, %r26;
	sub.s32 	%r226, %r139, %r26;
	min.u32 	%r227, %r21, %r30;
$L__BB1_20:
	mov.u32 	%r35, %r227;
	add.s32 	%r36, %r35, %r226;
	shr.u32 	%r37, %r36, 1;
	sub.s32 	%r140, %r30, %r37;
	setp.lt.u32 	%p24, %r36, 2;
	setp.ge.u32 	%p25, %r140, %r26;
	shl.b32 	%r141, %r37, 2;
	add.s32 	%r39, %r134, %r141;
	shl.b32 	%r143, %r140, 2;
	add.s32 	%r40, %r25, %r143;
	or.pred  	%p26, %p24, %p25;
	@%p26 bra 	$L__BB1_22;
	ld.shared.f32 	%f11, [%r39+-4];
	ld.shared.f32 	%f12, [%r40];
	setp.gt.f32 	%p27, %f11, %f12;
	mov.u32 	%r227, %r37;
	@%p27 bra 	$L__BB1_20;
$L__BB1_22:
	setp.lt.u32 	%p28, %r36, 2;
	setp.ge.u32 	%p29, %r37, %r21;
	or.pred  	%p30, %p28, %p29;
	@%p30 bra 	$L__BB1_24;
	ld.shared.f32 	%f13, [%r40+-4];
	ld.shared.f32 	%f14, [%r39];
	setp.gt.f32 	%p31, %f13, %f14;
	mov.u32 	%r226, %r37;
	mov.u32 	%r227, %r35;
	@%p31 bra 	$L__BB1_20;
$L__BB1_24:
	add.s32 	%r144, %r30, 6;
	min.u32 	%r41, %r144, %r31;
	max.u32 	%r145, %r41, %r26;
	sub.s32 	%r228, %r145, %r26;
	min.u32 	%r229, %r21, %r41;
$L__BB1_25:
	mov.u32 	%r45, %r229;
	add.s32 	%r46, %r45, %r228;
	shr.u32 	%r47, %r46, 1;
	sub.s32 	%r146, %r41, %r47;
	setp.lt.u32 	%p32, %r46, 2;
	setp.ge.u32 	%p33, %r146, %r26;
	shl.b32 	%r148, %r47, 2;
	add.s32 	%r48, %r134, %r148;
	shl.b32 	%r150, %r146, 2;
	add.s32 	%r49, %r25, %r150;
	or.pred  	%p34, %p32, %p33;
	@%p34 bra 	$L__BB1_27;
	ld.shared.f32 	%f15, [%r48+-4];
	ld.shared.f32 	%f16, [%r49];
	setp.gt.f32 	%p35, %f15, %f16;
	mov.u32 	%r229, %r47;
	@%p35 bra 	$L__BB1_25;
$L__BB1_27:
	setp.lt.u32 	%p36, %r46, 2;
	setp.ge.u32 	%p37, %r47, %r21;
	or.pred  	%p38, %p36, %p37;
	@%p38 bra 	$L__BB1_29;
	ld.shared.f32 	%f17, [%r49+-4];
	ld.shared.f32 	%f18, [%r48];
	setp.gt.f32 	%p39, %f17, %f18;
	mov.u32 	%r228, %r47;
	mov.u32 	%r229, %r45;
	@%p39 bra 	$L__BB1_25;
$L__BB1_29:
	sub.s32 	%r50, %r47, %r37;
	add.s32 	%r152, %r140, %r47;
	sub.s32 	%r153, %r41, %r152;
	setp.eq.s32 	%p40, %r50, 0;
	setp.eq.s32 	%p41, %r153, 0;
	mov.b32 	%r241, 0;
	or.pred  	%p42, %p40, %p41;
	mov.u32 	%r240, %r241;
	mov.u32 	%r242, %r241;
	@%p42 bra 	$L__BB1_32;
	shl.b32 	%r155, %r30, 2;
	mov.u32 	%r156, _ZZ24merge_kernel_with_tilingPfS_S_jjE3C_s;
	add.s32 	%r52, %r156, %r155;
	mov.b32 	%r242, 0;
	mov.u32 	%r240, %r242;
	mov.u32 	%r241, %r242;
$L__BB1_31:
	shl.b32 	%r157, %r241, 2;
	add.s32 	%r158, %r39, %r157;
	ld.shared.f32 	%f19, [%r158];
	shl.b32 	%r159, %r240, 2;
	add.s32 	%r160, %r40, %r159;
	ld.shared.f32 	%f21, [%r160];
	setp.geu.f32 	%p43, %f19, %f21;
	setp.lt.f32 	%p44, %f19, %f21;
	selp.u32 	%r161, 1, 0, %p44;
	add.s32 	%r241, %r241, %r161;
	selp.u32 	%r162, 1, 0, %p43;
	add.s32 	%r240, %r240, %r162;
	selp.f32 	%f23, %f19, %f21, %p44;
	shl.b32 	%r163, %r242, 2;
	add.s32 	%r164, %r52, %r163;
	st.shared.f32 	[%r164], %f23;
	add.s32 	%r242, %r242, 1;
	setp.lt.u32 	%p45, %r241, %r50;
	setp.lt.u32 	%p46, %r240, %r153;
	and.pred  	%p47, %p45, %p46;
	@%p47 bra 	$L__BB1_31;
$L__BB1_32:
	setp.ge.u32 	%p48, %r241, %r50;
	@%p48 bra 	$L__BB1_39;
	add.s32 	%r56, %r241, %r37;
	sub.s32 	%r166, %r47, %r56;
	and.b32  	%r57, %r166, 3;
	setp.eq.s32 	%p49, %r57, 0;
	@%p49 bra 	$L__BB1_36;
	shl.b32 	%r167, %r242, 2;
	mad.lo.s32 	%r168, %r255, 24, %r167;
	mov.u32 	%r169, _ZZ24merge_kernel_with_tilingPfS_S_jjE3C_s;
	add.s32 	%r235, %r169, %r168;
	shl.b32 	%r170, %r241, 2;
	add.s32 	%r172, %r134, %r170;
	add.s32 	%r234, %r172, %r141;
	neg.s32 	%r233, %r57;
	add.s32 	%r242, %r242, %r57;
	add.s32 	%r241, %r241, %r57;
$L__BB1_35:
	.pragma "nounroll";
	ld.shared.f32 	%f24, [%r234];
	st.shared.f32 	[%r235], %f24;
	add.s32 	%r235, %r235, 4;
	add.s32 	%r234, %r234, 4;
	add.s32 	%r233, %r233, 1;
	setp.ne.s32 	%p50, %r233, 0;
	@%p50 bra 	$L__BB1_35;
$L__BB1_36:
	sub.s32 	%r174, %r56, %r47;
	setp.gt.u32 	%p51, %r174, -4;
	@%p51 bra 	$L__BB1_39;
	shl.b32 	%r175, %r241, 2;
	add.s32 	%r177, %r175, %r134;
	add.s32 	%r179, %r177, %r141;
	add.s32 	%r249, %r179, 8;
	shl.b32 	%r180, %r242, 2;
	mad.lo.s32 	%r181, %r255, 24, %r180;
	mov.u32 	%r182, _ZZ24merge_kernel_with_tilingPfS_S_jjE3C_s;
	add.s32 	%r183, %r181, %r182;
	add.s32 	%r248, %r183, 8;
$L__BB1_38:
	ld.shared.f32 	%f25, [%r249+-8];
	st.shared.f32 	[%r248+-8], %f25;
	ld.shared.f32 	%f26, [%r249+-4];
	st.shared.f32 	[%r248+-4], %f26;
	ld.shared.f32 	%f27, [%r249];
	st.shared.f32 	[%r248], %f27;
	add.s32 	%r241, %r241, 4;
	ld.shared.f32 	%f28, [%r249+4];
	add.s32 	%r242, %r242, 4;
	st.shared.f32 	[%r248+4], %f28;
	add.s32 	%r249, %r249, 16;
	add.s32 	%r248, %r248, 16;
	setp.lt.u32 	%p52, %r241, %r50;
	@%p52 bra 	$L__BB1_38;
$L__BB1_39:
	setp.ge.u32 	%p53, %r240, %r153;
	@%p53 bra 	$L__BB1_46;
	add.s32 	%r81, %r41, %r37;
	add.s32 	%r82, %r30, %r47;
	add.s32 	%r184, %r82, %r240;
	sub.s32 	%r185, %r81, %r184;
	and.b32  	%r83, %r185, 3;
	setp.eq.s32 	%p54, %r83, 0;
	mov.u32 	%r254, %r240;
	@%p54 bra 	$L__BB1_43;
	mul.lo.s32 	%r186, %r255, 24;
	shl.b32 	%r187, %r242, 2;
	add.s32 	%r188, %r186, %r187;
	mov.u32 	%r189, _ZZ24merge_kernel_with_tilingPfS_S_jjE3C_s;
	add.s32 	%r245, %r189, %r188;
	shl.b32 	%r190, %r240, 2;
	add.s32 	%r191, %r186, %r190;
	shl.b32 	%r192, %r20, 2;
	add.s32 	%r193, %r191, %r192;
	shl.b32 	%r194, %r18, 2;
	sub.s32 	%r195, %r193, %r194;
	add.s32 	%r197, %r134, %r195;
	sub.s32 	%r244, %r197, %r141;
	neg.s32 	%r243, %r83;
	add.s32 	%r242, %r242, %r83;
	add.s32 	%r254, %r240, %r83;
$L__BB1_42:
	.pragma "nounroll";
	ld.shared.f32 	%f29, [%r244];
	st.shared.f32 	[%r245], %f29;
	add.s32 	%r245, %r245, 4;
	add.s32 	%r244, %r244, 4;
	add.s32 	%r243, %r243, 1;
	setp.ne.s32 	%p55, %r243, 0;
	@%p55 bra 	$L__BB1_42;
$L__BB1_43:
	sub.s32 	%r199, %r240, %r81;
	add.s32 	%r200, %r199, %r82;
	setp.gt.u32 	%p56, %r200, -4;
	@%p56 bra 	$L__BB1_46;
	mul.lo.s32 	%r201, %r255, 24;
	shl.b32 	%r202, %r254, 2;
	add.s32 	%r203, %r201, %r202;
	shl.b32 	%r204, %r20, 2;
	add.s32 	%r205, %r203, %r204;
	shl.b32 	%r206, %r18, 2;
	sub.s32 	%r207, %r205, %r206;
	add.s32 	%r209, %r207, %r134;
	sub.s32 	%r211, %r209, %r141;
	add.s32 	%r253, %r211, 8;
	shl.b32 	%r212, %r242, 2;
	add.s32 	%r213, %r201, %r212;
	mov.u32 	%r214, _ZZ24merge_kernel_with_tilingPfS_S_jjE3C_s;
	add.s32 	%r215, %r213, %r214;
	add.s32 	%r252, %r215, 8;
$L__BB1_45:
	ld.shared.f32 	%f30, [%r253+-8];
	st.shared.f32 	[%r252+-8], %f30;
	ld.shared.f32 	%f31, [%r253+-4];
	st.shared.f32 	[%r252+-4], %f31;
	ld.shared.f32 	%f32, [%r253];
	st.shared.f32 	[%r252], %f32;
	add.s32 	%r254, %r254, 4;
	ld.shared.f32 	%f33, [%r253+4];
	st.shared.f32 	[%r252+4], %f33;
	add.s32 	%r253, %r253, 16;
	add.s32 	%r252, %r252, 16;
	setp.lt.u32 	%p57, %r254, %r153;
	@%p57 bra 	$L__BB1_45;
$L__BB1_46:
	bar.sync 	0;
	setp.ge.u32 	%p58, %r255, %r31;
	@%p58 bra 	$L__BB1_49;
	mov.u32 	%r113, %ntid.x;
	cvta.to.global.u64 	%rd3, %rd4;
	mov.u32 	%r217, _ZZ24merge_kernel_with_tilingPfS_S_jjE3C_s;
$L__BB1_48:
	shl.b32 	%r216, %r255, 2;
	add.s32 	%r218, %r217, %r216;
	ld.shared.f32 	%f34, [%r218];
	add.s32 	%r219, %r255, %r1;
	mul.wide.u32 	%rd27, %r219, 4;
	add.s64 	%rd28, %rd3, %rd27;
	st.global.f32 	[%rd28], %f34;
	add.s32 	%r255, %r255, %r113;
	setp.lt.u32 	%p59, %r255, %r31;
	@%p59 bra 	$L__BB1_48;
$L__BB1_49:
	ret;

}


// ===== COMPILED SASS (sm_100) =====

	.target	sm_100

	.elftype	@"ET_EXEC"


//--------------------- .note.nv.tkinfo           --------------------------
	.section	.note.nv.tkinfo,"",@"SHT_NOTE"
	.sectionflags	@"SHF_NOTE_NV_TKINFO"
	.tkinfo
        /*0018*/ 	.word	0x00000002
        /*0030*/ 	.string	""
        /*0030*/ 	.string	"ptxas"
        /*0030*/ 	.string	"Cuda compilation tools, release 13.0, V13.0.88"
        /*0030*/ 	.string	"Build cuda_13.0.r13.0/compiler.36424714_0"
        /*0030*/ 	.string	"-arch sm_100 -m 64 "



//--------------------- .note.nv.cuinfo           --------------------------
	.section	.note.nv.cuinfo,"",@"SHT_NOTE"
	.sectionflags	@"SHF_NOTE_NV_CUINFO"
        /*0018*/ 	.short	0x0002
        /*001a*/ 	.short	0x0064
        /*001c*/ 	.short	0x0082
	.zero		2


//--------------------- .nv.info                  --------------------------
	.section	.nv.info,"",@"SHT_CUDA_INFO"
	.align	4


	//----- nvinfo : EIATTR_REGCOUNT
	.align		4
        /*0000*/ 	.byte	0x04, 0x2f
        /*0002*/ 	.short	(.L_1 - .L_0)
	.align		4
.L_0:
        /*0004*/ 	.word	index@(_Z12merge_kernelPfS_S_jj)
        /*0008*/ 	.word	0x00000020


	//----- nvinfo : EIATTR_FRAME_SIZE
	.align		4
.L_1:
        /*000c*/ 	.byte	0x04, 0x11
        /*000e*/ 	.short	(.L_3 - .L_2)
	.align		4
.L_2:
        /*0010*/ 	.word	index@(_Z12merge_kernelPfS_S_jj)
        /*0014*/ 	.word	0x00000000


	//----- nvinfo : EIATTR_REGCOUNT
	.align		4
.L_3:
        /*0018*/ 	.byte	0x04, 0x2f
        /*001a*/ 	.short	(.L_5 - .L_4)
	.align		4
.L_4:
        /*001c*/ 	.word	index@(_Z24merge_kernel_with_tilingPfS_S_jj)
        /*0020*/ 	.word	0x0000001d


	//----- nvinfo : EIATTR_FRAME_SIZE
	.align		4
.L_5:
        /*0024*/ 	.byte	0x04, 0x11
        /*0026*/ 	.short	(.L_7 - .L_6)
	.align		4
.L_6:
        /*0028*/ 	.word	index@(_Z24merge_kernel_with_tilingPfS_S_jj)
        /*002c*/ 	.word	0x00000000


	//----- nvinfo : EIATTR_MIN_STACK_SIZE
	.align		4
.L_7:
        /*0030*/ 	.byte	0x04, 0x12
        /*0032*/ 	.short	(.L_9 - .L_8)
	.align		4
.L_8:
        /*0034*/ 	.word	index@(_Z24merge_kernel_with_tilingPfS_S_jj)
        /*0038*/ 	.word	0x00000000


	//----- nvinfo : EIATTR_MIN_STACK_SIZE
	.align		4
.L_9:
        /*003c*/ 	.byte	0x04, 0x12
        /*003e*/ 	.short	(.L_11 - .L_10)
	.align		4
.L_10:
        /*0040*/ 	.word	index@(_Z12merge_kernelPfS_S_jj)
        /*0044*/ 	.word	0x00000000
.L_11:


//--------------------- .nv.compat                --------------------------
	.section	.nv.compat,"",@"SHT_CUDA_COMPAT_INFO"
	.align	4
        /*0000*/ 	.byte	0x02, 0x09, 0x00, 0x00, 0x02, 0x02, 0x01, 0x00, 0x02, 0x05, 0x05, 0x00, 0x03, 0x07, 0x01, 0x01
        /*0010*/ 	.byte	0x02, 0x03, 0x00, 0x00, 0x02, 0x06, 0x01, 0x00, 0x04, 0x0b, 0x08, 0x00, 0x09, 0x00, 0x00, 0x00
        /*0020*/ 	.byte	0x00, 0x00, 0x00, 0x00


//--------------------- .nv.info._Z24merge_kernel_with_tilingPfS_S_jj --------------------------
	.section	.nv.info._Z24merge_kernel_with_tilingPfS_S_jj,"",@"SHT_CUDA_INFO"
	.sectionflags	@""
	.align	4


	//----- nvinfo : EIATTR_CUDA_API_VERSION
	.align		4
        /*0000*/ 	.byte	0x04, 0x37
        /*0002*/ 	.short	(.L_13 - .L_12)
.L_12:
        /*0004*/ 	.word	0x00000082


	//----- nvinfo : EIATTR_KPARAM_INFO
	.align		4
.L_13:
        /*0008*/ 	.byte	0x04, 0x17
        /*000a*/ 	.short	(.L_15 - .L_14)
.L_14:
        /*000c*/ 	.word	0x00000000
        /*0010*/ 	.short	0x0004
        /*0012*/ 	.short	0x001c
        /*0014*/ 	.byte	0x00, 0xf0, 0x11, 0x00


	//----- nvinfo : EIATTR_KPARAM_INFO
	.align		4
.L_15:
        /*0018*/ 	.byte	0x04, 0x17
        /*001a*/ 	.short	(.L_17 - .L_16)
.L_16:
        /*001c*/ 	.word	0x00000000
        /*0020*/ 	.short	0x0003
        /*0022*/ 	.short	0x0018
        /*0024*/ 	.byte	0x00, 0xf0, 0x11, 0x00


	//----- nvinfo : EIATTR_KPARAM_INFO
	.align		4
.L_17:
        /*0028*/ 	.byte	0x04, 0x17
        /*002a*/ 	.short	(.L_19 - .L_18)
.L_18:
        /*002c*/ 	.word	0x00000000
        /*0030*/ 	.short	0x0002
        /*0032*/ 	.short	0x0010
        /*0034*/ 	.byte	0x00, 0xf5, 0x21, 0x00


	//----- nvinfo : EIATTR_KPARAM_INFO
	.align		4
.L_19:
        /*0038*/ 	.byte	0x04, 0x17
        /*003a*/ 	.short	(.L_21 - .L_20)
.L_20:
        /*003c*/ 	.word	0x00000000
        /*0040*/ 	.short	0x0001
        /*0042*/ 	.short	0x0008
        /*0044*/ 	.byte	0x00, 0xf5, 0x21, 0x00


	//----- nvinfo : EIATTR_KPARAM_INFO
	.align		4
.L_21:
        /*0048*/ 	.byte	0x04, 0x17
        /*004a*/ 	.short	(.L_23 - .L_22)
.L_22:
        /*004c*/ 	.word	0x00000000
        /*0050*/ 	.short	0x0000
        /*0052*/ 	.short	0x0000
        /*0054*/ 	.byte	0x00, 0xf5, 0x21, 0x00


	//----- nvinfo : EIATTR_SPARSE_MMA_MASK
	.align		4
.L_23:
        /*0058*/ 	.byte	0x03, 0x50
        /*005a*/ 	.short	0x0000


	//----- nvinfo : EIATTR_MAXREG_COUNT
	.align		4
        /*005c*/ 	.byte	0x03, 0x1b
        /*005e*/ 	.short	0x00ff


	//----- nvinfo : EIATTR_NUM_BARRIERS
	.align		4
        /*0060*/ 	.byte	0x02, 0x4c
        /*0062*/ 	.byte	0x01
	.zero		1


	//----- nvinfo : EIATTR_MERCURY_ISA_VERSION
	.align		4
        /*0064*/ 	.byte	0x03, 0x5f
        /*0066*/ 	.short	0x0101


	//----- nvinfo : EIATTR_VRC_CTA_INIT_COUNT
	.align		4
        /*0068*/ 	.byte	0x02, 0x4a
	.zero		1
	.zero		1


	//----- nvinfo : EIATTR_EXIT_INSTR_OFFSETS
	.align		4
        /*006c*/ 	.byte	0x04, 0x1c
        /*006e*/ 	.short	(.L_25 - .L_24)


	//   ....[0]....
.L_24:
        /*0070*/ 	.word	0x00002130


	//   ....[1]....
        /*0074*/ 	.word	0x00002220


	//----- nvinfo : EIATTR_CRS_STACK_SIZE
	.align		4
.L_25:
        /*0078*/ 	.byte	0x04, 0x1e
        /*007a*/ 	.short	(.L_27 - .L_26)
.L_26:
        /*007c*/ 	.word	0x00000000


	//----- nvinfo : EIATTR_CBANK_PARAM_SIZE
	.align		4
.L_27:
        /*0080*/ 	.byte	0x03, 0x19
        /*0082*/ 	.short	0x0020


	//----- nvinfo : EIATTR_PARAM_CBANK
	.align		4
        /*0084*/ 	.byte	0x04, 0x0a
        /*0086*/ 	.short	(.L_29 - .L_28)
	.align		4
.L_28:
        /*0088*/ 	.word	index@(.nv.constant0._Z24merge_kernel_with_tilingPfS_S_jj)
        /*008c*/ 	.short	0x0380
        /*008e*/ 	.short	0x0020


	//----- nvinfo : EIATTR_SW_WAR
	.align		4
.L_29:
        /*0090*/ 	.byte	0x04, 0x36
        /*0092*/ 	.short	(.L_31 - .L_30)
.L_30:
        /*0094*/ 	.word	0x00000008
.L_31:


//--------------------- .nv.info._Z12merge_kernelPfS_S_jj --------------------------
	.section	.nv.info._Z12merge_kernelPfS_S_jj,"",@"SHT_CUDA_INFO"
	.sectionflags	@""
	.align	4


	//----- nvinfo : EIATTR_CUDA_API_VERSION
	.align		4
        /*0000*/ 	.byte	0x04, 0x37
        /*0002*/ 	.short	(.L_33 - .L_32)
.L_32:
        /*0004*/ 	.word	0x00000082


	//----- nvinfo : EIATTR_KPARAM_INFO
	.align		4
.L_33:
        /*0008*/ 	.byte	0x04, 0x17
        /*000a*/ 	.short	(.L_35 - .L_34)
.L_34:
        /*000c*/ 	.word	0x00000000
        /*0010*/ 	.short	0x0004
        /*0012*/ 	.short	0x001c
        /*0014*/ 	.byte	0x00, 0xf0, 0x11, 0x00


	//----- nvinfo : EIATTR_KPARAM_INFO
	.align		4
.L_35:
        /*0018*/ 	.byte	0x04, 0x17
        /*001a*/ 	.short	(.L_37 - .L_36)
.L_36:
        /*001c*/ 	.word	0x00000000
        /*0020*/ 	.short	0x0003
        /*0022*/ 	.short	0x0018
        /*0024*/ 	.byte	0x00, 0xf0, 0x11, 0x00


	//----- nvinfo : EIATTR_KPARAM_INFO
	.align		4
.L_37:
        /*0028*/ 	.byte	0x04, 0x17
        /*002a*/ 	.short	(.L_39 - .L_38)
.L_38:
        /*002c*/ 	.word	0x00000000
        /*0030*/ 	.short	0x0002
        /*0032*/ 	.short	0x0010
        /*0034*/ 	.byte	0x00, 0xf5, 0x21, 0x00


	//----- nvinfo : EIATTR_KPARAM_INFO
	.align		4
.L_39:
        /*0038*/ 	.byte	0x04, 0x17
        /*003a*/ 	.short	(.L_41 - .L_40)
.L_40:
        /*003c*/ 	.word	0x00000000
        /*0040*/ 	.short	0x0001
        /*0042*/ 	.short	0x0008
        /*0044*/ 	.byte	0x00, 0xf5, 0x21, 0x00


	//----- nvinfo : EIATTR_KPARAM_INFO
	.align		4
.L_41:
        /*0048*/ 	.byte	0x04, 0x17
        /*004a*/ 	.short	(.L_43 - .L_42)
.L_42:
        /*004c*/ 	.word	0x00000000
        /*0050*/ 	.short	0x0000
        /*0052*/ 	.short	0x0000
        /*0054*/ 	.byte	0x00, 0xf5, 0x21, 0x00


	//----- nvinfo : EIATTR_SPARSE_MMA_MASK
	.align		4
.L_43:
        /*0058*/ 	.byte	0x03, 0x50
        /*005a*/ 	.short	0x0000


	//----- nvinfo : EIATTR_MAXREG_COUNT
	.align		4
        /*005c*/ 	.byte	0x03, 0x1b
        /*005e*/ 	.short	0x00ff


	//----- nvinfo : EIATTR_MERCURY_ISA_VERSION
	.align		4
        /*0060*/ 	.byte	0x03, 0x5f
        /*0062*/ 	.short	0x0101


	//----- nvinfo : EIATTR_VRC_CTA_INIT_COUNT
	.align		4
        /*0064*/ 	.byte	0x02, 0x4a
	.zero		1
	.zero		1


	//----- nvinfo : EIATTR_EXIT_INSTR_OFFSETS
	.align		4
        /*0068*/ 	.byte	0x04, 0x1c
        /*006a*/ 	.short	(.L_45 - .L_44)


	//   ....[0]....
.L_44:
        /*006c*/ 	.word	0x00000090


	//   ....[1]....
        /*0070*/ 	.word	0x00000af0


	//   ....[2]....
        /*0074*/ 	.word	0x00000cd0


	//   ....[3]....
        /*0078*/ 	.word	0x00000e20


	//----- nvinfo : EIATTR_CRS_STACK_SIZE
	.align		4
.L_45:
        /*007c*/ 	.byte	0x04, 0x1e
        /*007e*/ 	.short	(.L_47 - .L_46)
.L_46:
        /*0080*/ 	.word	0x00000000


	//----- nvinfo : EIATTR_CBANK_PARAM_SIZE
	.align		4
.L_47:
        /*0084*/ 	.byte	0x03, 0x19
        /*0086*/ 	.short	0x0020


	//----- nvinfo : EIATTR_PARAM_CBANK
	.align		4
        /*0088*/ 	.byte	0x04, 0x0a
        /*008a*/ 	.short	(.L_49 - .L_48)
	.align		4
.L_48:
        /*008c*/ 	.word	index@(.nv.constant0._Z12merge_kernelPfS_S_jj)
        /*0090*/ 	.short	0x0380
        /*0092*/ 	.short	0x0020


	//----- nvinfo : EIATTR_SW_WAR
	.align		4
.L_49:
        /*0094*/ 	.byte	0x04, 0x36
        /*0096*/ 	.short	(.L_51 - .L_50)
.L_50:
        /*0098*/ 	.word	0x00000008
.L_51:


//--------------------- .nv.callgraph             --------------------------
	.section	.nv.callgraph,"",@"SHT_CUDA_CALLGRAPH"
	.align	4
	.sectionentsize	8
	.align		4
        /*0000*/ 	.word	0x00000000
	.align		4
        /*0004*/ 	.word	0xffffffff
	.align		4
        /*0008*/ 	.word	0x00000000
	.align		4
        /*000c*/ 	.word	0xfffffffe
	.align		4
        /*0010*/ 	.word	0x00000000
	.align		4
        /*0014*/ 	.word	0xfffffffd
	.align		4
        /*0018*/ 	.word	0x00000000
	.align		4
        /*001c*/ 	.word	0xfffffffc


//--------------------- .text._Z24merge_kernel_with_tilingPfS_S_jj --------------------------
	.section	.text._Z24merge_kernel_with_tilingPfS_S_jj,"ax",@progbits
	.align	128
        .global         _Z24merge_kernel_with_tilingPfS_S_jj
        .type           _Z24merge_kernel_with_tilingPfS_S_jj,@function
        .size           _Z24merge_kernel_with_tilingPfS_S_jj,(.L_x_81 - _Z24merge_kernel_with_tilingPfS_S_jj)
        .other          _Z24merge_kernel_with_tilingPfS_S_jj,@"STO_CUDA_ENTRY STV_DEFAULT"
_Z24merge_kernel_with_tilingPfS_S_jj:
.text._Z24merge_kernel_with_tilingPfS_S_jj:
[----:B------:R-:W-:Y:S01]  /*0000*/  LDC R1, c[0x0][0x37c] ;  /* 0x0000df00ff017b82 */ /* 0x000fe20000000800 */
[----:B------:R-:W0:Y:S07]  /*0010*/  S2R R0, SR_TID.X ;  /* 0x0000000000007919 */ /* 0x000e2e0000002100 */
[----:B------:R-:W1:Y:S01]  /*0020*/  S2UR UR5, SR_CTAID.X ;  /* 0x00000000000579c3 */ /* 0x000e620000002500 */
[----:B------:R-:W2:Y:S01]  /*0030*/  LDCU UR4, c[0x0][0x370] ;  /* 0x00006e00ff0477ac */ /* 0x000ea20008000800 */
[----:B------:R-:W-:Y:S01]  /*0040*/  BSSY.RECONVERGENT B0, `(.L_x_0) ;  /* 0x000005a000007945 */ /* 0x000fe20003800200 */
[----:B------:R-:W3:Y:S01]  /*0050*/  LDCU.64 UR10, c[0x0][0x398] ;  /* 0x00007300ff0a77ac */ /* 0x000ee20008000a00 */
[----:B------:R-:W4:Y:S01]  /*0060*/  LDCU.64 UR8, c[0x0][0x358] ;  /* 0x00006b00ff0877ac */ /* 0x000f220008000a00 */
[----:B--2---:R-:W-:-:S04]  /*0070*/  UIADD3 UR4, UPT, UPT, UR4, -0x1, URZ ;  /* 0xffffffff04047890 */ /* 0x004fc8000fffe0ff */
[----:B-1----:R-:W-:Y:S02]  /*0080*/  UISETP.GE.U32.AND UP0, UPT, UR5, UR4, UPT ;  /* 0x000000040500728c */ /* 0x002fe4000bf06070 */
[----:B------:R-:W-:-:S04]  /*0090*/  UIMAD UR4, UR5, 0x300, URZ ;  /* 0x00000300050478a4 */ /* 0x000fc8000f8e02ff */
[----:B------:R-:W-:Y:S01]  /*00a0*/  UIADD3 UR7, UPT, UPT, UR4, 0x300, URZ ;  /* 0x0000030004077890 */ /* 0x000fe2000fffe0ff */
[----:B0-----:R-:W-:-:S04]  /*00b0*/  ISETP.NE.AND P0, PT, R0, RZ, PT ;  /* 0x000000ff0000720c */ /* 0x001fc80003f05270 */
[----:B---3--:R-:W-:-:S09]  /*00c0*/  @UP0 UIADD3 UR7, UPT, UPT, UR11, UR10, URZ ;  /* 0x0000000a0b070290 */ /* 0x008fd2000fffe0ff */
[----:B----4-:R-:W-:Y:S05]  /*00d0*/  @P0 BRA `(.L_x_1) ;  /* 0x0000000400400947 */ /* 0x010fea0003800000 */
[----:B------:R-:W0:Y:S01]  /*00e0*/  LDC R7, c[0x0][0x39c] ;  /* 0x0000e700ff077b82 */ /* 0x000e220000000800 */
[----:B------:R-:W-:Y:S02]  /*00f0*/  UISETP.LT.U32.AND UP0, UPT, UR4, UR11, UPT ;  /* 0x0000000b0400728c */ /* 0x000fe4000bf01070 */
[----:B------:R-:W-:Y:S02]  /*0100*/  UISETP.LT.U32.AND UP1, UPT, UR4, UR10, UPT ;  /* 0x0000000a0400728c */ /* 0x000fe4000bf21070 */
[----:B------:R-:W-:Y:S02]  /*0110*/  USEL UR5, UR4, UR11, !UP0 ;  /* 0x0000000b04057287 */ /* 0x000fe4000c000000 */
[----:B------:R-:W-:Y:S01]  /*0120*/  USEL UR6, UR4, UR10, UP1 ;  /* 0x0000000a04067287 */ /* 0x000fe20008800000 */
[----:B------:R-:W1:Y:S01]  /*0130*/  LDC R6, c[0x0][0x398] ;  /* 0x0000e600ff067b82 */ /* 0x000e620000000800 */
[----:B------:R-:W-:-:S04]  /*0140*/  UIADD3 UR5, UPT, UPT, UR5, -UR11, URZ ;  /* 0x8000000b05057290 */ /* 0x000fc8000fffe0ff */
[----:B------:R-:W-:Y:S02]  /*0150*/  IMAD.U32 R13, RZ, RZ, UR6 ;  /* 0x00000006ff0d7e24 */ /* 0x000fe4000f8e00ff */
[----:B------:R-:W-:Y:S01]  /*0160*/  IMAD.U32 R12, RZ, RZ, UR5 ;  /* 0x00000005ff0c7e24 */ /* 0x000fe2000f8e00ff */
[----:B------:R-:W2:Y:S08]  /*0170*/  LDC.64 R2, c[0x0][0x380] ;  /* 0x0000e000ff027b82 */ /* 0x000eb00000000a00 */
[----:B------:R-:W3:Y:S02]  /*0180*/  LDC.64 R4, c[0x0][0x388] ;  /* 0x0000e200ff047b82 */ /* 0x000ee40000000a00 */
.L_x_3:
[--C-:B------:R-:W-:Y:S02]  /*0190*/  IMAD.IADD R17, R12, 0x1, R13.reuse ;  /* 0x000000010c117824 */ /* 0x100fe400078e020d */
[----:B------:R-:W-:-:S03]  /*01a0*/  IMAD.MOV.U32 R14, RZ, RZ, R13 ;  /* 0x000000ffff0e7224 */ /* 0x000fc600078e000d */
[----:B------:R-:W-:-:S04]  /*01b0*/  SHF.R.U32.HI R15, RZ, 0x1, R17 ;  /* 0x00000001ff0f7819 */ /* 0x000fc80000011611 */
[----:B------:R-:W-:-:S04]  /*01c0*/  IADD3 R16, PT, PT, -R15, UR4, RZ ;  /* 0x000000040f107c10 */ /* 0x000fc8000fffe1ff */
[----:B0-----:R-:W-:-:S04]  /*01d0*/  ISETP.GE.U32.AND P0, PT, R16, R7, PT ;  /* 0x000000071000720c */ /* 0x001fc80003f06070 */
[----:B------:R-:W-:-:S13]  /*01e0*/  ISETP.LT.U32.OR P0, PT, R17, 0x2, P0 ;  /* 0x000000021100780c */ /* 0x000fda0000701470 */
[----:B------:R-:W-:Y:S05]  /*01f0*/  @P0 BRA `(.L_x_2) ;  /* 0x0000000000200947 */ /* 0x000fea0003800000 */
[----:B------:R-:W-:Y:S01]  /*0200*/  IADD3 R9, PT, PT, R15, -0x1, RZ ;  /* 0xffffffff0f097810 */ /* 0x000fe20007ffe0ff */
[----:B---3--:R-:W-:-:S04]  /*0210*/  IMAD.WIDE.U32 R10, R16, 0x4, R4 ;  /* 0x00000004100a7825 */ /* 0x008fc800078e0004 */
[----:B--2---:R-:W-:Y:S02]  /*0220*/  IMAD.WIDE.U32 R8, R9, 0x4, R2 ;  /* 0x0000000409087825 */ /* 0x004fe400078e0002 */
[----:B------:R-:W2:Y:S04]  /*0230*/  LDG.E R11, desc[UR8][R10.64] ;  /* 0x000000080a0b7981 */ /* 0x000ea8000c1e1900 */
[----:B------:R-:W2:Y:S01]  /*0240*/  LDG.E R8, desc[UR8][R8.64] ;  /* 0x0000000808087981 */ /* 0x000ea2000c1e1900 */
[----:B------:R-:W-:Y:S01]  /*0250*/  IMAD.MOV.U32 R13, RZ, RZ, R15 ;  /* 0x000000ffff0d7224 */ /* 0x000fe200078e000f */
[----:B--2---:R-:W-:-:S13]  /*0260*/  FSETP.GT.AND P0, PT, R8, R11, PT ;  /* 0x0000000b0800720b */ /* 0x004fda0003f04000 */
[----:B------:R-:W-:Y:S05]  /*0270*/  @P0 BRA `(.L_x_3) ;  /* 0xfffffffc00c40947 */ /* 0x000fea000383ffff */
.L_x_2:
[----:B-1----:R-:W-:-:S04]  /*0280*/  ISETP.GE.U32.AND P0, PT, R15, R6, PT ;  /* 0x000000060f00720c */ /* 0x002fc80003f06070 */
[----:B------:R-:W-:-:S13]  /*0290*/  ISETP.LT.U32.OR P0, PT, R17, 0x2, P0 ;  /* 0x000000021100780c */ /* 0x000fda0000701470 */
[----:B------:R-:W-:Y:S05]  /*02a0*/  @P0 BRA `(.L_x_4) ;  /* 0x0000000000240947 */ /* 0x000fea0003800000 */
[----:B------:R-:W-:Y:S02]  /*02b0*/  VIADD R9, R16, 0xffffffff ;  /* 0xffffffff10097836 */ /* 0x000fe40000000000 */
[----:B--2---:R-:W-:-:S04]  /*02c0*/  IMAD.WIDE.U32 R10, R15, 0x4, R2 ;  /* 0x000000040f0a7825 */ /* 0x004fc800078e0002 */
[----:B---3--:R-:W-:Y:S02]  /*02d0*/  IMAD.WIDE.U32 R8, R9, 0x4, R4 ;  /* 0x0000000409087825 */ /* 0x008fe400078e0004 */
[----:B------:R-:W2:Y:S04]  /*02e0*/  LDG.E R11, desc[UR8][R10.64] ;  /* 0x000000080a0b7981 */ /* 0x000ea8000c1e1900 */
[----:B------:R-:W2:Y:S01]  /*02f0*/  LDG.E R8, desc[UR8][R8.64] ;  /* 0x0000000808087981 */ /* 0x000ea2000c1e1900 */
[----:B------:R-:W-:Y:S02]  /*0300*/  IMAD.MOV.U32 R13, RZ, RZ, R14 ;  /* 0x000000ffff0d7224 */ /* 0x000fe400078e000e */
[----:B------:R-:W-:Y:S01]  /*0310*/  IMAD.MOV.U32 R12, RZ, RZ, R15 ;  /* 0x000000ffff0c7224 */ /* 0x000fe200078e000f */
[----:B--2---:R-:W-:-:S13]  /*0320*/  FSETP.GT.AND P0, PT, R8, R11, PT ;  /* 0x0000000b0800720b */ /* 0x004fda0003f04000 */
[----:B------:R-:W-:Y:S05]  /*0330*/  @P0 BRA `(.L_x_3) ;  /* 0xfffffffc00940947 */ /* 0x000fea000383ffff */
.L_x_4:
[----:B------:R-:W0:Y:S01]  /*0340*/  S2UR UR6, SR_CgaCtaId ;  /* 0x00000000000679c3 */ /* 0x000e220000008800 */
[----:B------:R-:W-:Y:S01]  /*0350*/  UMOV UR5, 0x400 ;  /* 0x0000040000057882 */ /* 0x000fe20000000000 */
[----:B------:R-:W-:Y:S02]  /*0360*/  VIMNMX.U32 R10, PT, PT, R7, UR7, !PT ;  /* 0x00000007070a7c48 */ /* 0x000fe4000ffe0000 */
[----:B------:R-:W-:Y:S02]  /*0370*/  VIMNMX.U32 R13, PT, PT, R6, UR7, PT ;  /* 0x00000007060d7c48 */ /* 0x000fe4000bfe0000 */
[----:B------:R-:W-:Y:S02]  /*0380*/  IADD3 R12, PT, PT, R10, -R7, RZ ;  /* 0x800000070a0c7210 */ /* 0x000fe40007ffe0ff */
[----:B------:R-:W1:Y:S08]  /*0390*/  LDC R9, c[0x0][0x39c] ;  /* 0x0000e700ff097b82 */ /* 0x000e700000000800 */
[----:B------:R-:W4:Y:S01]  /*03a0*/  LDC R8, c[0x0][0x398] ;  /* 0x0000e600ff087b82 */ /* 0x000f220000000800 */
[----:B0-----:R-:W-:-:S07]  /*03b0*/  ULEA UR5, UR6, UR5, 0x18 ;  /* 0x0000000506057291 */ /* 0x001fce000f8ec0ff */
[----:B--2---:R-:W0:Y:S02]  /*03c0*/  LDC.64 R2, c[0x0][0x380] ;  /* 0x0000e000ff027b82 */ /* 0x004e240000000a00 */
[----:B------:R2:W-:Y:S06]  /*03d0*/  STS [UR5], R15 ;  /* 0x0000000fff007988 */ /* 0x0005ec0008000805 */
[----:B---3--:R-:W3:Y:S02]  /*03e0*/  LDC.64 R4, c[0x0][0x388] ;  /* 0x0000e200ff047b82 */ /* 0x008ee40000000a00 */
.L_x_6:
[--C-:B------:R-:W-:Y:S02]  /*03f0*/  IMAD.IADD R17, R12, 0x1, R13.reuse ;  /* 0x000000010c117824 */ /* 0x100fe400078e020d */
[----:B------:R-:W-:-:S03]  /*0400*/  IMAD.MOV.U32 R14, RZ, RZ, R13 ;  /* 0x000000ffff0e7224 */ /* 0x000fc600078e000d */
[----:B--2---:R-:W-:-:S04]  /*0410*/  SHF.R.U32.HI R15, RZ, 0x1, R17 ;  /* 0x00000001ff0f7819 */ /* 0x004fc80000011611 */
[----:B------:R-:W-:-:S04]  /*0420*/  IADD3 R16, PT, PT, -R15, UR7, RZ ;  /* 0x000000070f107c10 */ /* 0x000fc8000fffe1ff */
[----:B-1----:R-:W-:-:S04]  /*0430*/  ISETP.GE.U32.AND P0, PT, R16, R9, PT ;  /* 0x000000091000720c */ /* 0x002fc80003f06070 */
[----:B------:R-:W-:-:S13]  /*0440*/  ISETP.LT.U32.OR P0, PT, R17, 0x2, P0 ;  /* 0x000000021100780c */ /* 0x000fda0000701470 */
[----:B------:R-:W-:Y:S05]  /*0450*/  @P0 BRA `(.L_x_5) ;  /* 0x0000000000200947 */ /* 0x000fea0003800000 */
[----:B------:R-:W-:Y:S02]  /*0460*/  VIADD R7, R15, 0xffffffff ;  /* 0xffffffff0f077836 */ /* 0x000fe40000000000 */
[----:B---3--:R-:W-:-:S04]  /*0470*/  IMAD.WIDE.U32 R10, R16, 0x4, R4 ;  /* 0x00000004100a7825 */ /* 0x008fc800078e0004 */
[----:B0-----:R-:W-:Y:S02]  /*0480*/  IMAD.WIDE.U32 R6, R7, 0x4, R2 ;  /* 0x0000000407067825 */ /* 0x001fe400078e0002 */
[----:B------:R-:W2:Y:S04]  /*0490*/  LDG.E R11, desc[UR8][R10.64] ;  /* 0x000000080a0b7981 */ /* 0x000ea8000c1e1900 */
[----:B------:R-:W2:Y:S01]  /*04a0*/  LDG.E R6, desc[UR8][R6.64] ;  /* 0x0000000806067981 */ /* 0x000ea2000c1e1900 */
[----:B------:R-:W-:Y:S01]  /*04b0*/  IMAD.MOV.U32 R13, RZ, RZ, R15 ;  /* 0x000000ffff0d7224 */ /* 0x000fe200078e000f */
[----:B--2---:R-:W-:-:S13]  /*04c0*/  FSETP.GT.AND P0, PT, R6, R11, PT ;  /* 0x0000000b0600720b */ /* 0x004fda0003f04000 */
[----:B------:R-:W-:Y:S05]  /*04d0*/  @P0 BRA `(.L_x_6) ;  /* 0xfffffffc00c40947 */ /* 0x000fea000383ffff */
.L_x_5:
[----:B----4-:R-:W-:-:S04]  /*04e0*/  ISETP.GE.U32.AND P0, PT, R15, R8, PT ;  /* 0x000000080f00720c */ /* 0x010fc80003f06070 */
[----:B------:R-:W-:-:S13]  /*04f0*/  ISETP.LT.U32.OR P0, PT, R17, 0x2, P0 ;  /* 0x000000021100780c */ /* 0x000fda0000701470 */
[----:B------:R-:W-:Y:S05]  /*0500*/  @P0 BRA `(.L_x_7) ;  /* 0x0000000000240947 */ /* 0x000fea0003800000 */
[----:B------:R-:W-:Y:S01]  /*0510*/  IADD3 R7, PT, PT, R16, -0x1, RZ ;  /* 0xffffffff10077810 */ /* 0x000fe20007ffe0ff */
[----:B0-----:R-:W-:-:S04]  /*0520*/  IMAD.WIDE.U32 R10, R15, 0x4, R2 ;  /* 0x000000040f0a7825 */ /* 0x001fc800078e0002 */
[----:B---3--:R-:W-:Y:S02]  /*0530*/  IMAD.WIDE.U32 R6, R7, 0x4, R4 ;  /* 0x0000000407067825 */ /* 0x008fe400078e0004 */
[----:B------:R-:W2:Y:S04]  /*0540*/  LDG.E R11, desc[UR8][R10.64] ;  /* 0x000000080a0b7981 */ /* 0x000ea8000c1e1900 */
[----:B------:R-:W2:Y:S01]  /*0550*/  LDG.E R6, desc[UR8][R6.64] ;  /* 0x0000000806067981 */ /* 0x000ea2000c1e1900 */
[----:B------:R-:W-:Y:S02]  /*0560*/  IMAD.MOV.U32 R13, RZ, RZ, R14 ;  /* 0x000000ffff0d7224 */ /* 0x000fe400078e000e */
[----:B------:R-:W-:Y:S01]  /*0570*/  IMAD.MOV.U32 R12, RZ, RZ, R15 ;  /* 0x000000ffff0c7224 */ /* 0x000fe200078e000f */
[----:B--2---:R-:W-:-:S13]  /*0580*/  FSETP.GT.AND P0, PT, R6, R11, PT ;  /* 0x0000000b0600720b */ /* 0x004fda0003f04000 */
[----:B------:R-:W-:Y:S05]  /*0590*/  @P0 BRA `(.L_x_6) ;  /* 0xfffffffc00940947 */ /* 0x000fea000383ffff */
.L_x_7:
[----:B------:R-:W1:Y:S01]  /*05a0*/  S2UR UR6, SR_CgaCtaId ;  /* 0x00000000000679c3 */ /* 0x000e620000008800 */
[----:B------:R-:W-:Y:S02]  /*05b0*/  UMOV UR5, 0x400 ;  /* 0x0000040000057882 */ /* 0x000fe40000000000 */
[----:B-1----:R-:W-:-:S09]  /*05c0*/  ULEA UR5, UR6, UR5, 0x18 ;  /* 0x0000000506057291 */ /* 0x002fd2000f8ec0ff */
[----:B------:R1:W-:Y:S03]  /*05d0*/  STS [UR5+0x4], R15 ;  /* 0x0000040fff007988 */ /* 0x0003e60008000805 */
.L_x_1:
[----:B------:R-:W-:Y:S05]  /*05e0*/  BSYNC.RECONVERGENT B0 ;  /* 0x0000000000007941 */ /* 0x000fea0003800200 */
.L_x_0:
[----:B------:R-:W0:Y:S01]  /*05f0*/  S2R R16, SR_CgaCtaId ;  /* 0x0000000000107919 */ /* 0x000e220000008800 */
[----:B---3--:R-:W-:Y:S01]  /*0600*/  MOV R5, 0x400 ;  /* 0x0000040000057802 */ /* 0x008fe20000000f00 */
[----:B------:R-:W-:Y:S01]  /*0610*/  BSSY.RECONVERGENT B0, `(.L_x_8) ;  /* 0x000001a000007945 */ /* 0x000fe20003800200 */
[----:B------:R-:W-:Y:S03]  /*0620*/  BAR.SYNC.DEFER_BLOCKING 0x0 ;  /* 0x0000000000007b1d */ /* 0x000fe60000010000 */
[----:B------:R-:W-:Y:S01]  /*0630*/  VIADD R9, R5, 0x8 ;  /* 0x0000000805097836 */ /* 0x000fe20000000000 */
[----:B0-----:R-:W-:-:S04]  /*0640*/  LEA R2, R16, R5, 0x18 ;  /* 0x0000000510027211 */ /* 0x001fc800078ec0ff */
[----:B------:R-:W-:Y:S02]  /*0650*/  LEA R4, R16, R9, 0x18 ;  /* 0x0000000910047211 */ /* 0x000fe400078ec0ff */
[----:B------:R-:W0:Y:S02]  /*0660*/  LDS.64 R2, [R2] ;  /* 0x0000000002027984 */ /* 0x000e240000000a00 */
[----:B0-----:R-:W-:Y:S01]  /*0670*/  IMAD.IADD R7, R3, 0x1, -R2 ;  /* 0x0000000103077824 */ /* 0x001fe200078e0a02 */
[----:B------:R-:W-:-:S04]  /*0680*/  IADD3 R12, PT, PT, -R2, UR4, RZ ;  /* 0x00000004020c7c10 */ /* 0x000fc8000fffe1ff */
[----:B------:R-:W-:Y:S02]  /*0690*/  ISETP.GE.U32.AND P1, PT, R0, R7, PT ;  /* 0x000000070000720c */ /* 0x000fe40003f26070 */
[----:B------:R-:W-:Y:S02]  /*06a0*/  IADD3 R6, PT, PT, -R12, UR7, -R3 ;  /* 0x000000070c067c10 */ /* 0x000fe4000fffe903 */
[----:B------:R-:W-:Y:S02]  /*06b0*/  LEA R8, R7, R4, 0x2 ;  /* 0x0000000407087211 */ /* 0x000fe400078e10ff */
[----:B------:R-:W-:-:S07]  /*06c0*/  ISETP.GE.U32.AND P0, PT, R0, R6, PT ;  /* 0x000000060000720c */ /* 0x000fce0003f06070 */
[----:B------:R-:W-:Y:S06]  /*06d0*/  @P1 BRA `(.L_x_9) ;  /* 0x0000000000341947 */ /* 0x000fec0003800000 */
[----:B------:R-:W0:Y:S01]  /*06e0*/  LDC R18, c[0x0][0x360] ;  /* 0x0000d800ff127b82 */ /* 0x000e220000000800 */
[----:B------:R-:W-:-:S05]  /*06f0*/  VIADD R5, R5, 0x8 ;  /* 0x0000000805057836 */ /* 0x000fca0000000000 */
[----:B------:R-:W-:Y:S01]  /*0700*/  LEA R16, R16, R5, 0x18 ;  /* 0x0000000510107211 */ /* 0x000fe200078ec0ff */
[----:B------:R-:W-:Y:S01]  /*0710*/  IMAD.MOV.U32 R5, RZ, RZ, R0 ;  /* 0x000000ffff057224 */ /* 0x000fe200078e0000 */
[----:B------:R-:W2:Y:S06]  /*0720*/  LDC.64 R10, c[0x0][0x380] ;  /* 0x0000e000ff0a7b82 */ /* 0x000eac0000000a00 */
.L_x_10:
[----:B-1----:R-:W-:-:S04]  /*0730*/  IMAD.IADD R15, R2, 0x1, R5 ;  /* 0x00000001020f7824 */ /* 0x002fc800078e0205 */
[----:B--23--:R-:W-:-:S06]  /*0740*/  IMAD.WIDE.U32 R14, R15, 0x4, R10 ;  /* 0x000000040f0e7825 */ /* 0x00cfcc00078e000a */
[----:B------:R-:W2:Y:S01]  /*0750*/  LDG.E R14, desc[UR8][R14.64] ;  /* 0x000000080e0e7981 */ /* 0x000ea2000c1e1900 */
[----:B------:R-:W-:Y:S01]  /*0760*/  IMAD R9, R5, 0x4, R16 ;  /* 0x0000000405097824 */ /* 0x000fe200078e0210 */
[----:B0-----:R-:W-:-:S04]  /*0770*/  IADD3 R5, PT, PT, R18, R5, RZ ;  /* 0x0000000512057210 */ /* 0x001fc80007ffe0ff */
[----:B------:R-:W-:Y:S01]  /*0780*/  ISETP.GE.U32.AND P1, PT, R5, R7, PT ;  /* 0x000000070500720c */ /* 0x000fe20003f26070 */
[----:B--2---:R3:W-:-:S12]  /*0790*/  STS [R9], R14 ;  /* 0x0000000e09007388 */ /* 0x0047d80000000800 */
[----:B------:R-:W-:Y:S05]  /*07a0*/  @!P1 BRA `(.L_x_10) ;  /* 0xfffffffc00e09947 */ /* 0x000fea000383ffff */
.L_x_9:
[----:B------:R-:W-:Y:S05]  /*07b0*/  BSYNC.RECONVERGENT B0 ;  /* 0x0000000000007941 */ /* 0x000fea0003800200 */
.L_x_8:
[----:B------:R-:W-:Y:S04]  /*07c0*/  BSSY.RECONVERGENT B0, `(.L_x_11) ;  /* 0x000000d000007945 */ /* 0x000fe80003800200 */
[----:B------:R-:W-:Y:S05]  /*07d0*/  @P0 BRA `(.L_x_12) ;  /* 0x00000000002c0947 */ /* 0x000fea0003800000 */
[----:B------:R-:W0:Y:S01]  /*07e0*/  LDC R16, c[0x0][0x360] ;  /* 0x0000d800ff107b82 */ /* 0x000e220000000800 */
[----:B------:R-:W-:-:S07]  /*07f0*/  IMAD.MOV.U32 R5, RZ, RZ, R0 ;  /* 0x000000ffff057224 */ /* 0x000fce00078e0000 */
[----:B-1-3--:R-:W1:Y:S02]  /*0800*/  LDC.64 R14, c[0x0][0x388] ;  /* 0x0000e200ff0e7b82 */ /* 0x00ae640000000a00 */
.L_x_13:
[----:B------:R-:W-:-:S04]  /*0810*/  IMAD.IADD R11, R12, 0x1, R5 ;  /* 0x000000010c0b7824 */ /* 0x000fc800078e0205 */
[----:B-12---:R-:W-:-:S06]  /*0820*/  IMAD.WIDE.U32 R10, R11, 0x4, R14 ;  /* 0x000000040b0a7825 */ /* 0x006fcc00078e000e */
[----:B------:R-:W2:Y:S01]  /*0830*/  LDG.E R10, desc[UR8][R10.64] ;  /* 0x000000080a0a7981 */ /* 0x000ea2000c1e1900 */
[----:B------:R-:W-:Y:S02]  /*0840*/  IMAD R9, R5, 0x4, R8 ;  /* 0x0000000405097824 */ /* 0x000fe400078e0208 */
[----:B0-----:R-:W-:-:S05]  /*0850*/  IMAD.IADD R5, R16, 0x1, R5 ;  /* 0x0000000110057824 */ /* 0x001fca00078e0205 */
[----:B------:R-:W-:Y:S01]  /*0860*/  ISETP.GE.U32.AND P0, PT, R5, R6, PT ;  /* 0x000000060500720c */ /* 0x000fe20003f06070 */
[----:B--2---:R2:W-:-:S12]  /*0870*/  STS [R9], R10 ;  /* 0x0000000a09007388 */ /* 0x0045d80000000800 */
[----:B------:R-:W-:Y:S05]  /*0880*/  @!P0 BRA `(.L_x_13) ;  /* 0xfffffffc00e08947 */ /* 0x000fea000383ffff */
.L_x_12:
[----:B------:R-:W-:Y:S05]  /*0890*/  BSYNC.RECONVERGENT B0 ;  /* 0x0000000000007941 */ /* 0x000fea0003800200 */
.L_x_11:
[----:B--2---:R-:W-:Y:S01]  /*08a0*/  IMAD R10, R0, 0x6, RZ ;  /* 0x00000006000a7824 */ /* 0x004fe200078e02ff */
[----:B------:R-:W-:Y:S01]  /*08b0*/  IADD3 R5, PT, PT, R7, R6, RZ ;  /* 0x0000000607057210 */ /* 0x000fe20007ffe0ff */
[----:B------:R-:W-:Y:S03]  /*08c0*/  BAR.SYNC.DEFER_BLOCKING 0x0 ;  /* 0x0000000000007b1d */ /* 0x000fe60000010000 */
[----:B------:R-:W-:-:S03]  /*08d0*/  ISETP.GE.U32.AND P0, PT, R10, R5, PT ;  /* 0x000000050a00720c */ /* 0x000fc60003f06070 */
[----:B------:R-:W-:Y:S10]  /*08e0*/  BSSY.RECONVERGENT B0, `(.L_x_14) ;  /* 0x0000182000007945 */ /* 0x000ff40003800200 */
[----:B------:R-:W-:Y:S05]  /*08f0*/  @P0 BRA `(.L_x_15) ;  /* 0x0000001800000947 */ /* 0x000fea0003800000 */
[-C--:B---3--:R-:W-:Y:S01]  /*0900*/  VIMNMX.U32 R9, PT, PT, R6, R10.reuse, !PT ;  /* 0x0000000a06097248 */ /* 0x088fe20007fe0000 */
[----:B------:R-:W-:Y:S01]  /*0910*/  BSSY.RECONVERGENT B1, `(.L_x_16) ;  /* 0x000001c000017945 */ /* 0x000fe20003800200 */
[----:B------:R-:W-:-:S03]  /*0920*/  VIMNMX.U32 R14, PT, PT, R7, R10, PT ;  /* 0x0000000a070e7248 */ /* 0x000fc60003fe0000 */
[----:B------:R-:W-:-:S07]  /*0930*/  IMAD.IADD R13, R9, 0x1, -R6 ;  /* 0x00000001090d7824 */ /* 0x000fce00078e0a06 */
.L_x_21:
[----:B------:R-:W-:Y:S01]  /*0940*/  BSSY.RECONVERGENT B2, `(.L_x_17) ;  /* 0x000000f000027945 */ /* 0x000fe20003800200 */
.L_x_19:
[--C-:B------:R-:W-:Y:S02]  /*0950*/  IMAD.IADD R18, R13, 0x1, R14.reuse ;  /* 0x000000010d127824 */ /* 0x100fe400078e020e */
[----:B------:R-:W-:-:S03]  /*0960*/  IMAD.MOV.U32 R16, RZ, RZ, R14 ;  /* 0x000000ffff107224 */ /* 0x000fc600078e000e */
[----:B------:R-:W-:-:S04]  /*0970*/  SHF.R.U32.HI R9, RZ, 0x1, R18 ;  /* 0x00000001ff097819 */ /* 0x000fc80000011612 */
[----:B------:R-:W-:Y:S01]  /*0980*/  LEA R11, R9, R4, 0x2 ;  /* 0x00000004090b7211 */ /* 0x000fe200078e10ff */
[----:B-1----:R-:W-:-:S04]  /*0990*/  IMAD.IADD R15, R10, 0x1, -R9 ;  /* 0x000000010a0f7824 */ /* 0x002fc800078e0a09 */
[C---:B------:R-:W-:Y:S01]  /*09a0*/  IMAD R12, R15.reuse, 0x4, R8 ;  /* 0x000000040f0c7824 */ /* 0x040fe200078e0208 */
[----:B------:R-:W-:-:S04]  /*09b0*/  ISETP.GE.U32.AND P0, PT, R15, R6, PT ;  /* 0x000000060f00720c */ /* 0x000fc80003f06070 */
[----:B------:R-:W-:-:S13]  /*09c0*/  ISETP.LT.U32.OR P0, PT, R18, 0x2, P0 ;  /* 0x000000021200780c */ /* 0x000fda0000701470 */
[----:B------:R-:W-:Y:S05]  /*09d0*/  @P0 BRA `(.L_x_18) ;  /* 0x0000000000140947 */ /* 0x000fea0003800000 */
[----:B------:R-:W-:Y:S04]  /*09e0*/  LDS R14, [R11+-0x4] ;  /* 0xfffffc000b0e7984 */ /* 0x000fe80000000800 */
[----:B------:R-:W0:Y:S02]  /*09f0*/  LDS R17, [R12] ;  /* 0x000000000c117984 */ /* 0x000e240000000800 */
[----:B0-----:R-:W-:Y:S01]  /*0a00*/  FSETP.GT.AND P0, PT, R14, R17, PT ;  /* 0x000000110e00720b */ /* 0x001fe20003f04000 */
[----:B------:R-:W-:-:S12]  /*0a10*/  IMAD.MOV.U32 R14, RZ, RZ, R9 ;  /* 0x000000ffff0e7224 */ /* 0x000fd800078e0009 */
[----:B------:R-:W-:Y:S05]  /*0a20*/  @P0 BRA `(.L_x_19) ;  /* 0xfffffffc00c80947 */ /* 0x000fea000383ffff */
.L_x_18:
[----:B------:R-:W-:Y:S05]  /*0a30*/  BSYNC.RECONVERGENT B2 ;  /* 0x0000000000027941 */ /* 0x000fea0003800200 */
.L_x_17:
[----:B------:R-:W-:-:S04]  /*0a40*/  ISETP.GE.U32.AND P0, PT, R9, R7, PT ;  /* 0x000000070900720c */ /* 0x000fc80003f06070 */
[----:B------:R-:W-:-:S13]  /*0a50*/  ISETP.LT.U32.OR P0, PT, R18, 0x2, P0 ;  /* 0x000000021200780c */ /* 0x000fda0000701470 */
[----:B------:R-:W-:Y:S05]  /*0a60*/  @P0 BRA `(.L_x_20) ;  /* 0x0000000000180947 */ /* 0x000fea0003800000 */
[----:B------:R-:W-:Y:S04]  /*0a70*/  LDS R13, [R12+-0x4] ;  /* 0xfffffc000c0d7984 */ /* 0x000fe80000000800 */
[----:B------:R-:W0:Y:S02]  /*0a80*/  LDS R14, [R11] ;  /* 0x000000000b0e7984 */ /* 0x000e240000000800 */
[----:B0-----:R-:W-:Y:S01]  /*0a90*/  FSETP.GT.AND P0, PT, R13, R14, PT ;  /* 0x0000000e0d00720b */ /* 0x001fe20003f04000 */
[----:B------:R-:W-:Y:S02]  /*0aa0*/  IMAD.MOV.U32 R14, RZ, RZ, R16 ;  /* 0x000000ffff0e7224 */ /* 0x000fe400078e0010 */
[----:B------:R-:W-:-:S10]  /*0ab0*/  IMAD.MOV.U32 R13, RZ, RZ, R9 ;  /* 0x000000ffff0d7224 */ /* 0x000fd400078e0009 */
[----:B------:R-:W-:Y:S05]  /*0ac0*/  @P0 BRA `(.L_x_21) ;  /* 0xfffffffc009c0947 */ /* 0x000fea000383ffff */
.L_x_20:
[----:B------:R-:W-:Y:S05]  /*0ad0*/  BSYNC.RECONVERGENT B1 ;  /* 0x0000000000017941 */ /* 0x000fea0003800200 */
.L_x_16:
[----:B------:R-:W-:Y:S01]  /*0ae0*/  VIADDMNMX.U32 R14, R10, 0x6, R5, PT ;  /* 0x000000060a0e7846 */ /* 0x000fe20003800005 */
[----:B------:R-:W-:Y:S03]  /*0af0*/  BSSY.RECONVERGENT B1, `(.L_x_22) ;  /* 0x000001d000017945 */ /* 0x000fe60003800200 */
[CC--:B------:R-:W-:Y:S02]  /*0b00*/  VIMNMX.U32 R13, PT, PT, R6.reuse, R14.reuse, !PT ;  /* 0x0000000e060d7248 */ /* 0x0c0fe40007fe0000 */
[----:B------:R-:W-:Y:S02]  /*0b10*/  VIMNMX.U32 R17, PT, PT, R7, R14, PT ;  /* 0x0000000e07117248 */ /* 0x000fe40003fe0000 */
[----:B------:R-:W-:-:S07]  /*0b20*/  IADD3 R16, PT, PT, -R6, R13, RZ ;  /* 0x0000000d06107210 */ /* 0x000fce0007ffe1ff */
.L_x_27:
[----:B------:R-:W-:Y:S01]  /*0b30*/  BSSY.RECONVERGENT B2, `(.L_x_23) ;  /* 0x000000f000027945 */ /* 0x000fe20003800200 */
.L_x_25:
[--C-:B------:R-:W-:Y:S02]  /*0b40*/  IMAD.IADD R22, R16, 0x1, R17.reuse ;  /* 0x0000000110167824 */ /* 0x100fe400078e0211 */
[----:B------:R-:W-:-:S03]  /*0b50*/  IMAD.MOV.U32 R20, RZ, RZ, R17 ;  /* 0x000000ffff147224 */ /* 0x000fc600078e0011 */
[----:B------:R-:W-:-:S05]  /*0b60*/  SHF.R.U32.HI R13, RZ, 0x1, R22 ;  /* 0x00000001ff0d7819 */ /* 0x000fca0000011616 */
[----:B------:R-:W-:Y:S02]  /*0b70*/  IMAD.IADD R19, R14, 0x1, -R13 ;  /* 0x000000010e137824 */ /* 0x000fe400078e0a0d */
[----:B------:R-:W-:-:S03]  /*0b80*/  IMAD R21, R13, 0x4, R4 ;  /* 0x000000040d157824 */ /* 0x000fc600078e0204 */
[C---:B------:R-:W-:Y:S02]  /*0b90*/  ISETP.GE.U32.AND P0, PT, R19.reuse, R6, PT ;  /* 0x000000061300720c */ /* 0x040fe40003f06070 */
[----:B------:R-:W-:Y:S02]  /*0ba0*/  LEA R19, R19, R8, 0x2 ;  /* 0x0000000813137211 */ /* 0x000fe400078e10ff */
[----:B------:R-:W-:-:S13]  /*0bb0*/  ISETP.LT.U32.OR P0, PT, R22, 0x2, P0 ;  /* 0x000000021600780c */ /* 0x000fda0000701470 */
[----:B------:R-:W-:Y:S05]  /*0bc0*/  @P0 BRA `(.L_x_24) ;  /* 0x0000000000140947 */ /* 0x000fea0003800000 */
[----:B------:R-:W-:Y:S04]  /*0bd0*/  LDS R17, [R21+-0x4] ;  /* 0xfffffc0015117984 */ /* 0x000fe80000000800 */
[----:B------:R-:W0:Y:S02]  /*0be0*/  LDS R18, [R19] ;  /* 0x0000000013127984 */ /* 0x000e240000000800 */
[----:B0-----:R-:W-:Y:S01]  /*0bf0*/  FSETP.GT.AND P0, PT, R17, R18, PT ;  /* 0x000000121100720b */ /* 0x001fe20003f04000 */
[----:B------:R-:W-:-:S12]  /*0c00*/  IMAD.MOV.U32 R17, RZ, RZ, R13 ;  /* 0x000000ffff117224 */ /* 0x000fd800078e000d */
[----:B------:R-:W-:Y:S05]  /*0c10*/  @P0 BRA `(.L_x_25) ;  /* 0xfffffffc00c80947 */ /* 0x000fea000383ffff */
.L_x_24:
[----:B------:R-:W-:Y:S05]  /*0c20*/  BSYNC.RECONVERGENT B2 ;  /* 0x0000000000027941 */ /* 0x000fea0003800200 */
.L_x_23:
        /* <DEDUP_REMOVED lines=9> */
.L_x_26:
[----:B------:R-:W-:Y:S05]  /*0cc0*/  BSYNC.RECONVERGENT B1 ;  /* 0x0000000000017941 */ /* 0x000fea0003800200 */
.L_x_22:
[----:B------:R-:W-:Y:S01]  /*0cd0*/  IADD3 R6, PT, PT, R14, -R15, -R13 ;  /* 0x8000000f0e067210 */ /* 0x000fe20007ffe80d */
[----:B------:R-:W-:Y:S01]  /*0ce0*/  IMAD.IADD R17, R13, 0x1, -R9 ;  /* 0x000000010d117824 */ /* 0x000fe200078e0a09 */
[----:B------:R-:W-:Y:S01]  /*0cf0*/  BSSY.RECONVERGENT B1, `(.L_x_28) ;  /* 0x0000021000017945 */ /* 0x000fe20003800200 */
[----:B------:R-:W-:Y:S01]  /*0d00*/  HFMA2 R8, -RZ, RZ, 0, 0 ;  /* 0x00000000ff087431 */ /* 0x000fe200000001ff */
[----:B------:R-:W-:Y:S01]  /*0d10*/  ISETP.NE.AND P0, PT, R6, RZ, PT ;  /* 0x000000ff0600720c */ /* 0x000fe20003f05270 */
[----:B------:R-:W-:Y:S02]  /*0d20*/  IMAD.MOV.U32 R15, RZ, RZ, RZ ;  /* 0x000000ffff0f7224 */ /* 0x000fe400078e00ff */
[----:B------:R-:W-:Y:S01]  /*0d30*/  IMAD.MOV.U32 R7, RZ, RZ, RZ ;  /* 0x000000ffff077224 */ /* 0x000fe200078e00ff */
[----:B------:R-:W-:-:S13]  /*0d40*/  ISETP.EQ.OR P0, PT, R17, RZ, !P0 ;  /* 0x000000ff1100720c */ /* 0x000fda0004702670 */
[----:B------:R-:W-:Y:S05]  /*0d50*/  @P0 BRA `(.L_x_29) ;  /* 0x0000000000680947 */ /* 0x000fea0003800000 */
[----:B------:R-:W0:Y:S01]  /*0d60*/  S2UR UR6, SR_CgaCtaId ;  /* 0x00000000000679c3 */ /* 0x000e220000008800 */
[----:B------:R-:W-:Y:S01]  /*0d70*/  UMOV UR5, 0x400 ;  /* 0x0000040000057882 */ /* 0x000fe20000000000 */
[----:B------:R-:W-:Y:S01]  /*0d80*/  IMAD.MOV.U32 R7, RZ, RZ, RZ ;  /* 0x000000ffff077224 */ /* 0x000fe200078e00ff */
[----:B------:R-:W-:Y:S01]  /*0d90*/  UIADD3 UR5, UPT, UPT, UR5, 0xc08, URZ ;  /* 0x00000c0805057890 */ /* 0x000fe2000fffe0ff */
[----:B------:R-:W-:Y:S01]  /*0da0*/  IMAD.MOV.U32 R15, RZ, RZ, RZ ;  /* 0x000000ffff0f7224 */ /* 0x000fe200078e00ff */
[----:B------:R-:W-:Y:S02]  /*0db0*/  MOV R8, RZ ;  /* 0x000000ff00087202 */ /* 0x000fe40000000f00 */
[----:B0-----:R-:W-:-:S06]  /*0dc0*/  ULEA UR5, UR6, UR5, 0x18 ;  /* 0x0000000506057291 */ /* 0x001fcc000f8ec0ff */
[----:B------:R-:W-:-:S07]  /*0dd0*/  LEA R24, R10, UR5, 0x2 ;  /* 0x000000050a187c11 */ /* 0x000fce000f8e10ff */
.L_x_30:
[C---:B------:R-:W-:Y:S01]  /*0de0*/  IMAD R16, R8.reuse, 0x4, R11 ;  /* 0x0000000408107824 */ /* 0x040fe200078e020b */
[----:B------:R-:W-:Y:S01]  /*0df0*/  IADD3 R20, PT, PT, R8, 0x1, RZ ;  /* 0x0000000108147810 */ /* 0x000fe20007ffe0ff */
[----:B------:R-:W-:Y:S02]  /*0e00*/  IMAD R18, R15, 0x4, R12 ;  /* 0x000000040f127824 */ /* 0x000fe400078e020c */
[C---:B------:R-:W-:Y:S02]  /*0e10*/  IMAD R22, R7.reuse, 0x4, R24 ;  /* 0x0000000407167824 */ /* 0x040fe400078e0218 */
[----:B------:R-:W-:Y:S01]  /*0e20*/  LDS R16, [R16] ;  /* 0x0000000010107984 */ /* 0x000fe20000000800 */
[----:B------:R-:W-:-:S03]  /*0e30*/  VIADD R7, R7, 0x1 ;  /* 0x0000000107077836 */ /* 0x000fc60000000000 */
[----:B------:R-:W0:Y:S02]  /*0e40*/  LDS R19, [R18] ;  /* 0x0000000012137984 */ /* 0x000e240000000800 */
[----:B0-----:R-:W-:-:S04]  /*0e50*/  FSETP.GEU.AND P0, PT, R16, R19, PT ;  /* 0x000000131000720b */ /* 0x001fc80003f0e000 */
[----:B------:R-:W-:Y:S01]  /*0e60*/  FSEL R21, R16, R19, !P0 ;  /* 0x0000001310157208 */ /* 0x000fe20004000000 */
[----:B------:R-:W-:-:S04]  /*0e70*/  VIADD R19, R15, 0x1 ;  /* 0x000000010f137836 */ /* 0x000fc80000000000 */
[----:B------:R0:W-:Y:S04]  /*0e80*/  STS [R22], R21 ;  /* 0x0000001516007388 */ /* 0x0001e80000000800 */
[----:B------:R-:W-:Y:S02]  /*0e90*/  @!P0 IMAD.MOV R19, RZ, RZ, R15 ;  /* 0x000000ffff138224 */ /* 0x000fe400078e020f */
[----:B------:R-:W-:-:S03]  /*0ea0*/  @P0 IMAD.MOV R20, RZ, RZ, R8 ;  /* 0x000000ffff140224 */ /* 0x000fc600078e0208 */
[----:B------:R-:W-:Y:S01]  /*0eb0*/  ISETP.GE.U32.AND P0, PT, R19, R6, PT ;  /* 0x000000061300720c */ /* 0x000fe20003f06070 */
[----:B------:R-:W-:Y:S01]  /*0ec0*/  IMAD.MOV.U32 R8, RZ, RZ, R20 ;  /* 0x000000ffff087224 */ /* 0x000fe200078e0014 */
[----:B------:R-:W-:Y:S02]  /*0ed0*/  ISETP.LT.U32.AND P1, PT, R20, R17, PT ;  /* 0x000000111400720c */ /* 0x000fe40003f21070 */
[----:B------:R-:W-:-:S11]  /*0ee0*/  MOV R15, R19 ;  /* 0x00000013000f7202 */ /* 0x000fd60000000f00 */
[----:B0-----:R-:W-:Y:S05]  /*0ef0*/  @!P0 BRA P1, `(.L_x_30) ;  /* 0xfffffffc00b88947 */ /* 0x001fea000083ffff */
.L_x_29:
[----:B------:R-:W-:Y:S05]  /*0f00*/  BSYNC.RECONVERGENT B1 ;  /* 0x0000000000017941 */ /* 0x000fea0003800200 */
.L_x_28:
[----:B------:R-:W-:Y:S01]  /*0f10*/  ISETP.GE.U32.AND P0, PT, R8, R17, PT ;  /* 0x000000110800720c */ /* 0x000fe20003f06070 */
[----:B------:R-:W-:-:S12]  /*0f20*/  BSSY.RECONVERGENT B1, `(.L_x_31) ;  /* 0x000008d000017945 */ /* 0x000fd80003800200 */
[----:B------:R-:W-:Y:S05]  /*0f30*/  @P0 BRA `(.L_x_32) ;  /* 0x00000008002c0947 */ /* 0x000fea0003800000 */
[----:B------:R-:W-:Y:S01]  /*0f40*/  IMAD.IADD R12, R9, 0x1, R8 ;  /* 0x00000001090c7824 */ /* 0x000fe200078e0208 */
[----:B------:R-:W-:Y:S03]  /*0f50*/  BSSY.RECONVERGENT B2, `(.L_x_33) ;  /* 0x0000018000027945 */ /* 0x000fe60003800200 */
[----:B------:R-:W-:Y:S02]  /*0f60*/  IMAD.IADD R11, R13, 0x1, -R12 ;  /* 0x000000010d0b7824 */ /* 0x000fe400078e0a0c */
[----:B------:R-:W-:-:S03]  /*0f70*/  IMAD.IADD R12, R12, 0x1, -R13 ;  /* 0x000000010c0c7824 */ /* 0x000fc600078e0a0d */
[----:B------:R-:W-:Y:S02]  /*0f80*/  LOP3.LUT P1, R16, R11, 0x3, RZ, 0xc0, !PT ;  /* 0x000000030b107812 */ /* 0x000fe4000782c0ff */
[----:B------:R-:W-:-:S11]  /*0f90*/  ISETP.GT.U32.AND P0, PT, R12, -0x4, PT ;  /* 0xfffffffc0c00780c */ /* 0x000fd60003f04070 */
[----:B------:R-:W-:Y:S05]  /*0fa0*/  @!P1 BRA `(.L_x_34) ;  /* 0x0000000000489947 */ /* 0x000fea0003800000 */
[----:B------:R-:W0:Y:S01]  /*0fb0*/  S2UR UR6, SR_CgaCtaId ;  /* 0x00000000000679c3 */ /* 0x000e220000008800 */
[----:B------:R-:W-:Y:S01]  /*0fc0*/  UMOV UR5, 0x400 ;  /* 0x0000040000057882 */ /* 0x000fe20000000000 */
[----:B------:R-:W-:Y:S01]  /*0fd0*/  IMAD R11, R0, 0x6, R7 ;  /* 0x00000006000b7824 */ /* 0x000fe200078e0207 */
[----:B------:R-:W-:Y:S01]  /*0fe0*/  UIADD3 UR5, UPT, UPT, UR5, 0xc08, URZ ;  /* 0x00000c0805057890 */ /* 0x000fe2000fffe0ff */
[C---:B------:R-:W-:Y:S01]  /*0ff0*/  IMAD R12, R8.reuse, 0x4, R4 ;  /* 0x00000004080c7824 */ /* 0x040fe200078e0204 */
[----:B------:R-:W-:Y:S01]  /*1000*/  IADD3 R7, PT, PT, R7, R16, RZ ;  /* 0x0000001007077210 */ /* 0x000fe20007ffe0ff */
[--C-:B------:R-:W-:Y:S02]  /*1010*/  IMAD.IADD R8, R8, 0x1, R16.reuse ;  /* 0x0000000108087824 */ /* 0x100fe400078e0210 */
[----:B------:R-:W-:Y:S02]  /*1020*/  IMAD.MOV R16, RZ, RZ, -R16 ;  /* 0x000000ffff107224 */ /* 0x000fe400078e0a10 */
[----:B------:R-:W-:Y:S01]  /*1030*/  IMAD R12, R9, 0x4, R12 ;  /* 0x00000004090c7824 */ /* 0x000fe200078e020c */
[----:B0-----:R-:W-:-:S06]  /*1040*/  ULEA UR5, UR6, UR5, 0x18 ;  /* 0x0000000506057291 */ /* 0x001fcc000f8ec0ff */
[----:B------:R-:W-:-:S07]  /*1050*/  LEA R11, R11, UR5, 0x2 ;  /* 0x000000050b0b7c11 */ /* 0x000fce000f8e10ff */
.L_x_35:
[----:B------:R0:W1:Y:S01]  /*1060*/  LDS R18, [R12] ;  /* 0x000000000c127984 */ /* 0x0000620000000800 */
[----:B------:R-:W-:-:S05]  /*1070*/  VIADD R16, R16, 0x1 ;  /* 0x0000000110107836 */ /* 0x000fca0000000000 */
[----:B------:R-:W-:Y:S02]  /*1080*/  ISETP.NE.AND P1, PT, R16, RZ, PT ;  /* 0x000000ff1000720c */ /* 0x000fe40003f25270 */
[----:B0-----:R-:W-:Y:S01]  /*1090*/  IADD3 R12, PT, PT, R12, 0x4, RZ ;  /* 0x000000040c0c7810 */ /* 0x001fe20007ffe0ff */
[----:B-1----:R0:W-:Y:S02]  /*10a0*/  STS [R11], R18 ;  /* 0x000000120b007388 */ /* 0x0021e40000000800 */
[----:B0-----:R-:W-:-:S08]  /*10b0*/  VIADD R11, R11, 0x4 ;  /* 0x000000040b0b7836 */ /* 0x001fd00000000000 */
[----:B------:R-:W-:Y:S05]  /*10c0*/  @P1 BRA `(.L_x_35) ;  /* 0xfffffffc00e41947 */ /* 0x000fea000383ffff */
.L_x_34:
[----:B------:R-:W-:Y:S05]  /*10d0*/  BSYNC.RECONVERGENT B2 ;  /* 0x0000000000027941 */ /* 0x000fea0003800200 */
.L_x_33:
[----:B------:R-:W-:Y:S05]  /*10e0*/  @P0 BRA `(.L_x_32) ;  /* 0x0000000400c00947 */ /* 0x000fea0003800000 */
[----:B------:R-:W0:Y:S01]  /*10f0*/  S2UR UR6, SR_CgaCtaId ;  /* 0x00000000000679c3 */ /* 0x000e220000008800 */
[----:B------:R-:W-:Y:S01]  /*1100*/  UMOV UR5, 0x400 ;  /* 0x0000040000057882 */ /* 0x000fe20000000000 */
[----:B------:R-:W-:Y:S01]  /*1110*/  ISETP.GE.U32.AND P1, PT, R8, R17, PT ;  /* 0x000000110800720c */ /* 0x000fe20003f26070 */
[----:B------:R-:W-:Y:S01]  /*1120*/  UIADD3 UR5, UPT, UPT, UR5, 0xc08, URZ ;  /* 0x00000c0805057890 */ /* 0x000fe2000fffe0ff */
[----:B------:R-:W-:Y:S01]  /*1130*/  IMAD R11, R0, 0x6, R7 ;  /* 0x00000006000b7824 */ /* 0x000fe200078e0207 */
[----:B------:R-:W-:Y:S01]  /*1140*/  BSSY.RECONVERGENT B2, `(.L_x_36) ;  /* 0x0000016000027945 */ /* 0x000fe20003800200 */
[----:B------:R-:W-:Y:S01]  /*1150*/  IMAD R12, R8, 0x4, R4 ;  /* 0x00000004080c7824 */ /* 0x000fe200078e0204 */
[----:B------:R-:W-:-:S03]  /*1160*/  PLOP3.LUT P0, PT, PT, PT, PT, 0x80, 0x8 ;  /* 0x000000000008781c */ /* 0x000fc60003f0f070 */
[----:B------:R-:W-:-:S04]  /*1170*/  IMAD R12, R9, 0x4, R12 ;  /* 0x00000004090c7824 */ /* 0x000fc800078e020c */
[----:B------:R-:W-:Y:S01]  /*1180*/  VIADD R12, R12, 0x8 ;  /* 0x000000080c0c7836 */ /* 0x000fe20000000000 */
[----:B0-----:R-:W-:-:S06]  /*1190*/  ULEA UR5, UR6, UR5, 0x18 ;  /* 0x0000000506057291 */ /* 0x001fcc000f8ec0ff */
[----:B------:R-:W-:-:S04]  /*11a0*/  LEA R11, R11, UR5, 0x2 ;  /* 0x000000050b0b7c11 */ /* 0x000fc8000f8e10ff */
[----:B------:R-:W-:Y:S01]  /*11b0*/  IADD3 R11, PT, PT, R11, 0x8, RZ ;  /* 0x000000080b0b7810 */ /* 0x000fe20007ffe0ff */
[----:B------:R-:W-:Y:S06]  /*11c0*/  @!P1 BRA `(.L_x_37) ;  /* 0x0000000000349947 */ /* 0x000fec0003800000 */
[----:B------:R-:W0:Y:S01]  /*11d0*/  LDS R16, [R12+-0x8] ;  /* 0xfffff8000c107984 */ /* 0x000e220000000800 */
[----:B------:R-:W-:Y:S01]  /*11e0*/  PLOP3.LUT P0, PT, PT, PT, PT, 0x8, 0x80 ;  /* 0x000000000080781c */ /* 0x000fe20003f0e170 */
[----:B------:R-:W-:Y:S02]  /*11f0*/  VIADD R8, R8, 0x4 ;  /* 0x0000000408087836 */ /* 0x000fe40000000000 */
[----:B------:R-:W-:Y:S01]  /*1200*/  VIADD R7, R7, 0x4 ;  /* 0x0000000407077836 */ /* 0x000fe20000000000 */
[----:B0-----:R-:W-:Y:S04]  /*1210*/  STS [R11+-0x8], R16 ;  /* 0xfffff8100b007388 */ /* 0x001fe80000000800 */
[----:B------:R-:W0:Y:S04]  /*1220*/  LDS R18, [R12+-0x4] ;  /* 0xfffffc000c127984 */ /* 0x000e280000000800 */
[----:B0-----:R-:W-:Y:S04]  /*1230*/  STS [R11+-0x4], R18 ;  /* 0xfffffc120b007388 */ /* 0x001fe80000000800 */
[----:B------:R-:W0:Y:S04]  /*1240*/  LDS R20, [R12] ;  /* 0x000000000c147984 */ /* 0x000e280000000800 */
[----:B0-----:R-:W-:Y:S04]  /*1250*/  STS [R11], R20 ;  /* 0x000000140b007388 */ /* 0x001fe80000000800 */
[----:B------:R0:W1:Y:S02]  /*1260*/  LDS R22, [R12+0x4] ;  /* 0x000004000c167984 */ /* 0x0000640000000800 */
[----:B0-----:R-:W-:-:S02]  /*1270*/  VIADD R12, R12, 0x10 ;  /* 0x000000100c0c7836 */ /* 0x001fc40000000000 */
[----:B-1----:R0:W-:Y:S02]  /*1280*/  STS [R11+0x4], R22 ;  /* 0x000004160b007388 */ /* 0x0021e40000000800 */
[----:B0-----:R-:W-:-:S07]  /*1290*/  VIADD R11, R11, 0x10 ;  /* 0x000000100b0b7836 */ /* 0x001fce0000000000 */
.L_x_37:
[----:B------:R-:W-:Y:S05]  /*12a0*/  BSYNC.RECONVERGENT B2 ;  /* 0x0000000000027941 */ /* 0x000fea0003800200 */
.L_x_36:
[CC--:B------:R-:W-:Y:S01]  /*12b0*/  ISETP.GT.U32.AND P1, PT, R17.reuse, R8.reuse, PT ;  /* 0x000000081100720c */ /* 0x0c0fe20003f24070 */
[----:B------:R-:W-:Y:S01]  /*12c0*/  BSSY.RECONVERGENT B2, `(.L_x_38) ;  /* 0x000002c000027945 */ /* 0x000fe20003800200 */
[----:B------:R-:W-:-:S04]  /*12d0*/  IADD3 R16, PT, PT, R17, -R8, RZ ;  /* 0x8000000811107210 */ /* 0x000fc80007ffe0ff */
[----:B------:R-:W-:-:S13]  /*12e0*/  ISETP.LE.U32.OR P1, PT, R16, 0xc, !P1 ;  /* 0x0000000c1000780c */ /* 0x000fda0004f23470 */
[----:B------:R-:W-:Y:S05]  /*12f0*/  @P1 BRA `(.L_x_39) ;  /* 0x0000000000a01947 */ /* 0x000fea0003800000 */
[----:B------:R-:W-:Y:S01]  /*1300*/  PLOP3.LUT P0, PT, PT, PT, PT, 0x8, 0x80 ;  /* 0x000000000080781c */ /* 0x000fe20003f0e170 */
[----:B------:R-:W-:-:S12]  /*1310*/  VIADD R19, R17, 0xfffffff4 ;  /* 0xfffffff411137836 */ /* 0x000fd80000000000 */
.L_x_40:
[----:B------:R-:W0:Y:S01]  /*1320*/  LDS R16, [R12+-0x8] ;  /* 0xfffff8000c107984 */ /* 0x000e220000000800 */
[----:B------:R-:W-:Y:S02]  /*1330*/  VIADD R8, R8, 0x10 ;  /* 0x0000001008087836 */ /* 0x000fe40000000000 */
[----:B------:R-:W-:-:S03]  /*1340*/  VIADD R7, R7, 0x10 ;  /* 0x0000001007077836 */ /* 0x000fc60000000000 */
[----:B------:R-:W-:Y:S01]  /*1350*/  ISETP.GE.U32.AND P1, PT, R8, R19, PT ;  /* 0x000000130800720c */ /* 0x000fe20003f26070 */
[----:B0-----:R-:W-:Y:S04]  /*1360*/  STS [R11+-0x8], R16 ;  /* 0xfffff8100b007388 */ /* 0x001fe80000000800 */
[----:B------:R-:W0:Y:S04]  /*1370*/  LDS R18, [R12+-0x4] ;  /* 0xfffffc000c127984 */ /* 0x000e280000000800 */
[----:B0-----:R-:W-:Y:S04]  /*1380*/  STS [R11+-0x4], R18 ;  /* 0xfffffc120b007388 */ /* 0x001fe80000000800 */
[----:B------:R-:W0:Y:S04]  /*1390*/  LDS R20, [R12] ;  /* 0x000000000c147984 */ /* 0x000e280000000800 */
[----:B0-----:R-:W-:Y:S04]  /*13a0*/  STS [R11], R20 ;  /* 0x000000140b007388 */ /* 0x001fe80000000800 */
[----:B------:R-:W0:Y:S04]  /*13b0*/  LDS R22, [R12+0x4] ;  /* 0x000004000c167984 */ /* 0x000e280000000800 */
[----:B0-----:R-:W-:Y:S04]  /*13c0*/  STS [R11+0x4], R22 ;  /* 0x000004160b007388 */ /* 0x001fe80000000800 */
        /* <DEDUP_REMOVED lines=22> */
[----:B------:R0:W1:Y:S02]  /*1530*/  LDS R22, [R12+0x34] ;  /* 0x000034000c167984 */ /* 0x0000640000000800 */
[----:B0-----:R-:W-:-:S02]  /*1540*/  VIADD R12, R12, 0x40 ;  /* 0x000000400c0c7836 */ /* 0x001fc40000000000 */
[----:B-1----:R0:W-:Y:S02]  /*1550*/  STS [R11+0x34], R22 ;  /* 0x000034160b007388 */ /* 0x0021e40000000800 */
[----:B0-----:R-:W-:Y:S01]  /*1560*/  IADD3 R11, PT, PT, R11, 0x40, RZ ;  /* 0x000000400b0b7810 */ /* 0x001fe20007ffe0ff */
[----:B------:R-:W-:Y:S06]  /*1570*/  @!P1 BRA `(.L_x_40) ;  /* 0xfffffffc00689947 */ /* 0x000fec000383ffff */
.L_x_39:
[----:B------:R-:W-:Y:S05]  /*1580*/  BSYNC.RECONVERGENT B2 ;  /* 0x0000000000027941 */ /* 0x000fea0003800200 */
.L_x_38:
[C---:B------:R-:W-:Y:S01]  /*1590*/  IMAD.IADD R16, R17.reuse, 0x1, -R8 ;  /* 0x0000000111107824 */ /* 0x040fe200078e0a08 */
[----:B------:R-:W-:Y:S01]  /*15a0*/  ISETP.GT.U32.AND P1, PT, R17, R8, PT ;  /* 0x000000081100720c */ /* 0x000fe20003f24070 */
[----:B------:R-:W-:Y:S03]  /*15b0*/  BSSY.RECONVERGENT B2, `(.L_x_41) ;  /* 0x0000018000027945 */ /* 0x000fe60003800200 */
[----:B------:R-:W-:-:S13]  /*15c0*/  ISETP.LE.U32.OR P1, PT, R16, 0x4, !P1 ;  /* 0x000000041000780c */ /* 0x000fda0004f23470 */
[----:B------:R-:W-:Y:S05]  /*15d0*/  @P1 BRA `(.L_x_42) ;  /* 0x0000000000541947 */ /* 0x000fea0003800000 */
        /* <DEDUP_REMOVED lines=20> */
[----:B0-----:R-:W-:-:S07]  /*1720*/  IADD3 R11, PT, PT, R11, 0x20, RZ ;  /* 0x000000200b0b7810 */ /* 0x001fce0007ffe0ff */
.L_x_42:
[----:B------:R-:W-:Y:S05]  /*1730*/  BSYNC.RECONVERGENT B2 ;  /* 0x0000000000027941 */ /* 0x000fea0003800200 */
.L_x_41:
[----:B------:R-:W-:-:S13]  /*1740*/  ISETP.LT.U32.OR P0, PT, R8, R17, P0 ;  /* 0x000000110800720c */ /* 0x000fda0000701470 */
[----:B------:R-:W-:Y:S05]  /*1750*/  @!P0 BRA `(.L_x_32) ;  /* 0x0000000000248947 */ /* 0x000fea0003800000 */
[----:B------:R-:W0:Y:S01]  /*1760*/  LDS R8, [R12+-0x8] ;  /* 0xfffff8000c087984 */ /* 0x000e220000000800 */
[----:B------:R-:W-:-:S03]  /*1770*/  VIADD R7, R7, 0x4 ;  /* 0x0000000407077836 */ /* 0x000fc60000000000 */
[----:B0-----:R-:W-:Y:S04]  /*1780*/  STS [R11+-0x8], R8 ;  /* 0xfffff8080b007388 */ /* 0x001fe80000000800 */
[----:B------:R-:W0:Y:S04]  /*1790*/  LDS R16, [R12+-0x4] ;  /* 0xfffffc000c107984 */ /* 0x000e280000000800 */
[----:B0-----:R-:W-:Y:S04]  /*17a0*/  STS [R11+-0x4], R16 ;  /* 0xfffffc100b007388 */ /* 0x001fe80000000800 */
[----:B------:R-:W0:Y:S04]  /*17b0*/  LDS R18, [R12] ;  /* 0x000000000c127984 */ /* 0x000e280000000800 */
[----:B0-----:R-:W-:Y:S04]  /*17c0*/  STS [R11], R18 ;  /* 0x000000120b007388 */ /* 0x001fe80000000800 */
[----:B------:R-:W0:Y:S04]  /*17d0*/  LDS R20, [R12+0x4] ;  /* 0x000004000c147984 */ /* 0x000e280000000800 */
[----:B0-----:R0:W-:Y:S02]  /*17e0*/  STS [R11+0x4], R20 ;  /* 0x000004140b007388 */ /* 0x0011e40000000800 */
.L_x_32:
[----:B------:R-:W-:Y:S05]  /*17f0*/  BSYNC.RECONVERGENT B1 ;  /* 0x0000000000017941 */ /* 0x000fea0003800200 */
.L_x_31:
[----:B------:R-:W-:-:S13]  /*1800*/  ISETP.GE.U32.AND P0, PT, R15, R6, PT ;  /* 0x000000060f00720c */ /* 0x000fda0003f06070 */
[----:B------:R-:W-:Y:S05]  /*1810*/  @P0 BRA `(.L_x_15) ;  /* 0x0000000800380947 */ /* 0x000fea0003800000 */
[----:B------:R-:W-:Y:S01]  /*1820*/  IMAD.IADD R13, R10, 0x1, R13 ;  /* 0x000000010a0d7824 */ /* 0x000fe200078e020d */
[----:B------:R-:W-:Y:S01]  /*1830*/  BSSY.RECONVERGENT B1, `(.L_x_43) ;  /* 0x000001d000017945 */ /* 0x000fe20003800200 */
[----:B------:R-:W-:-:S05]  /*1840*/  IMAD.IADD R10, R9, 0x1, R14 ;  /* 0x00000001090a7824 */ /* 0x000fca00078e020e */
[----:B------:R-:W-:Y:S02]  /*1850*/  IADD3 R8, PT, PT, R10, -R13, -R15 ;  /* 0x8000000d0a087210 */ /* 0x000fe40007ffe80f */
[----:B------:R-:W-:Y:S02]  /*1860*/  IADD3 R10, PT, PT, R13, R15, -R10 ;  /* 0x0000000f0d0a7210 */ /* 0x000fe40007ffe80a */
[----:B------:R-:W-:Y:S02]  /*1870*/  LOP3.LUT P1, R12, R8, 0x3, RZ, 0xc0, !PT ;  /* 0x00000003080c7812 */ /* 0x000fe4000782c0ff */
[----:B------:R-:W-:-:S11]  /*1880*/  ISETP.GT.U32.AND P0, PT, R10, -0x4, PT ;  /* 0xfffffffc0a00780c */ /* 0x000fd60003f04070 */
[----:B------:R-:W-:Y:S05]  /*1890*/  @!P1 BRA `(.L_x_44) ;  /* 0x0000000000589947 */ /* 0x000fea0003800000 */
[----:B------:R-:W1:Y:S01]  /*18a0*/  S2UR UR6, SR_CgaCtaId ;  /* 0x00000000000679c3 */ /* 0x000e620000008800 */
[----:B------:R-:W-:Y:S01]  /*18b0*/  IMAD R8, R0, 0x18, RZ ;  /* 0x0000001800087824 */ /* 0x000fe200078e02ff */
[----:B------:R-:W-:Y:S02]  /*18c0*/  UMOV UR5, 0x400 ;  /* 0x0000040000057882 */ /* 0x000fe40000000000 */
[----:B------:R-:W-:Y:S02]  /*18d0*/  UIADD3 UR5, UPT, UPT, UR5, 0xc08, URZ ;  /* 0x00000c0805057890 */ /* 0x000fe4000fffe0ff */
[----:B------:R-:W-:Y:S01]  /*18e0*/  LEA R10, R15, R8, 0x2 ;  /* 0x000000080f0a7211 */ /* 0x000fe200078e10ff */
[C---:B------:R-:W-:Y:S01]  /*18f0*/  IMAD R8, R7.reuse, 0x4, R8 ;  /* 0x0000000407087824 */ /* 0x040fe200078e0208 */
[----:B------:R-:W-:Y:S01]  /*1900*/  IADD3 R15, PT, PT, R12, R15, RZ ;  /* 0x0000000f0c0f7210 */ /* 0x000fe20007ffe0ff */
[----:B------:R-:W-:Y:S02]  /*1910*/  IMAD.IADD R7, R7, 0x1, R12 ;  /* 0x0000000107077824 */ /* 0x000fe400078e020c */
[----:B0-----:R-:W-:-:S04]  /*1920*/  IMAD R11, R3, 0x4, R10 ;  /* 0x00000004030b7824 */ /* 0x001fc800078e020a */
[----:B------:R-:W-:-:S04]  /*1930*/  IMAD R11, R2, -0x4, R11 ;  /* 0xfffffffc020b7824 */ /* 0x000fc800078e020b */
[----:B------:R-:W-:Y:S02]  /*1940*/  IMAD.IADD R10, R4, 0x1, R11 ;  /* 0x00000001040a7824 */ /* 0x000fe400078e020b */
[----:B------:R-:W-:Y:S02]  /*1950*/  IMAD.MOV R11, RZ, RZ, -R12 ;  /* 0x000000ffff0b7224 */ /* 0x000fe400078e0a0c */
[----:B------:R-:W-:Y:S01]  /*1960*/  IMAD R10, R9, -0x4, R10 ;  /* 0xfffffffc090a7824 */ /* 0x000fe200078e020a */
[----:B-1----:R-:W-:-:S06]  /*1970*/  ULEA UR5, UR6, UR5, 0x18 ;  /* 0x0000000506057291 */ /* 0x002fcc000f8ec0ff */
[----:B------:R-:W-:-:S07]  /*1980*/  VIADD R8, R8, UR5 ;  /* 0x0000000508087c36 */ /* 0x000fce0008000000 */
.L_x_45:
[----:B------:R0:W1:Y:S01]  /*1990*/  LDS R13, [R10] ;  /* 0x000000000a0d7984 */ /* 0x0000620000000800 */
[----:B------:R-:W-:-:S04]  /*19a0*/  IADD3 R11, PT, PT, R11, 0x1, RZ ;  /* 0x000000010b0b7810 */ /* 0x000fc80007ffe0ff */
[----:B------:R-:W-:Y:S01]  /*19b0*/  ISETP.NE.AND P1, PT, R11, RZ, PT ;  /* 0x000000ff0b00720c */ /* 0x000fe20003f25270 */
[----:B0-----:R-:W-:Y:S01]  /*19c0*/  VIADD R10, R10, 0x4 ;  /* 0x000000040a0a7836 */ /* 0x001fe20000000000 */
[----:B-1----:R0:W-:Y:S02]  /*19d0*/  STS [R8], R13 ;  /* 0x0000000d08007388 */ /* 0x0021e40000000800 */
[----:B0-----:R-:W-:-:S09]  /*19e0*/  VIADD R8, R8, 0x4 ;  /* 0x0000000408087836 */ /* 0x001fd20000000000 */
[----:B------:R-:W-:Y:S05]  /*19f0*/  @P1 BRA `(.L_x_45) ;  /* 0xfffffffc00e41947 */ /* 0x000fea000383ffff */
.L_x_44:
[----:B------:R-:W-:Y:S05]  /*1a00*/  BSYNC.RECONVERGENT B1 ;  /* 0x0000000000017941 */ /* 0x000fea0003800200 */
.L_x_43:
[----:B------:R-:W-:Y:S05]  /*1a10*/  @P0 BRA `(.L_x_15) ;  /* 0x0000000400b80947 */ /* 0x000fea0003800000 */
[----:B0-----:R-:W0:Y:S01]  /*1a20*/  S2R R11, SR_CgaCtaId ;  /* 0x00000000000b7919 */ /* 0x001e220000008800 */
[----:B------:R-:W-:Y:S01]  /*1a30*/  IMAD R10, R0, 0x18, RZ ;  /* 0x00000018000a7824 */ /* 0x000fe200078e02ff */
[C---:B------:R-:W-:Y:S01]  /*1a40*/  ISETP.GE.U32.AND P1, PT, R15.reuse, R6, PT ;  /* 0x000000060f00720c */ /* 0x040fe20003f26070 */
[----:B------:R-:W-:Y:S01]  /*1a50*/  BSSY.RECONVERGENT B1, `(.L_x_46) ;  /* 0x000001a000017945 */ /* 0x000fe20003800200 */
[----:B------:R-:W-:Y:S01]  /*1a60*/  PLOP3.LUT P0, PT, PT, PT, PT, 0x80, 0x8 ;  /* 0x000000000008781c */ /* 0x000fe20003f0f070 */
[----:B------:R-:W-:-:S05]  /*1a70*/  IMAD R8, R15, 0x4, R10 ;  /* 0x000000040f087824 */ /* 0x000fca00078e020a */
[----:B------:R-:W-:Y:S02]  /*1a80*/  LEA R3, R3, R8, 0x2 ;  /* 0x0000000803037211 */ /* 0x000fe400078e10ff */
[----:B------:R-:W-:-:S03]  /*1a90*/  MOV R8, 0x400 ;  /* 0x0000040000087802 */ /* 0x000fc60000000f00 */
[----:B------:R-:W-:Y:S02]  /*1aa0*/  IMAD R3, R2, -0x4, R3 ;  /* 0xfffffffc02037824 */ /* 0x000fe400078e0203 */
[----:B------:R-:W-:Y:S02]  /*1ab0*/  VIADD R8, R8, 0xc08 ;  /* 0x00000c0808087836 */ /* 0x000fe40000000000 */
[----:B------:R-:W-:Y:S02]  /*1ac0*/  IMAD.IADD R4, R4, 0x1, R3 ;  /* 0x0000000104047824 */ /* 0x000fe400078e0203 */
[----:B------:R-:W-:Y:S02]  /*1ad0*/  IMAD R2, R7, 0x4, R10 ;  /* 0x0000000407027824 */ /* 0x000fe400078e020a */
[----:B------:R-:W-:-:S05]  /*1ae0*/  IMAD R4, R9, -0x4, R4 ;  /* 0xfffffffc09047824 */ /* 0x000fca00078e0204 */
[----:B------:R-:W-:Y:S02]  /*1af0*/  IADD3 R3, PT, PT, R4, 0x8, RZ ;  /* 0x0000000804037810 */ /* 0x000fe40007ffe0ff */
[----:B0-----:R-:W-:-:S04]  /*1b00*/  LEA R11, R11, R8, 0x18 ;  /* 0x000000080b0b7211 */ /* 0x001fc800078ec0ff */
[----:B------:R-:W-:Y:S01]  /*1b10*/  IADD3 R2, PT, PT, R2, 0x8, R11 ;  /* 0x0000000802027810 */ /* 0x000fe20007ffe00b */
[----:B------:R-:W-:Y:S06]  /*1b20*/  @!P1 BRA `(.L_x_47) ;  /* 0x0000000000309947 */ /* 0x000fec0003800000 */
[----:B------:R-:W0:Y:S01]  /*1b30*/  LDS R7, [R3+-0x8] ;  /* 0xfffff80003077984 */ /* 0x000e220000000800 */
[----:B------:R-:W-:Y:S01]  /*1b40*/  PLOP3.LUT P0, PT, PT, PT, PT, 0x8, 0x80 ;  /* 0x000000000080781c */ /* 0x000fe20003f0e170 */
[----:B------:R-:W-:Y:S02]  /*1b50*/  VIADD R15, R15, 0x4 ;  /* 0x000000040f0f7836 */ /* 0x000fe40000000000 */
        /* <DEDUP_REMOVED lines=9> */
.L_x_47:
[----:B------:R-:W-:Y:S05]  /*1bf0*/  BSYNC.RECONVERGENT B1 ;  /* 0x0000000000017941 */ /* 0x000fea0003800200 */
.L_x_46:
[CC--:B------:R-:W-:Y:S01]  /*1c00*/  ISETP.GT.U32.AND P1, PT, R6.reuse, R15.reuse, PT ;  /* 0x0000000f0600720c */ /* 0x0c0fe20003f24070 */
[----:B------:R-:W-:Y:S01]  /*1c10*/  BSSY.RECONVERGENT B1, `(.L_x_48) ;  /* 0x000002b000017945 */ /* 0x000fe20003800200 */
[----:B------:R-:W-:-:S04]  /*1c20*/  IADD3 R4, PT, PT, R6, -R15, RZ ;  /* 0x8000000f06047210 */ /* 0x000fc80007ffe0ff */
[----:B------:R-:W-:-:S13]  /*1c30*/  ISETP.LE.U32.OR P1, PT, R4, 0xc, !P1 ;  /* 0x0000000c0400780c */ /* 0x000fda0004f23470 */
[----:B------:R-:W-:Y:S05]  /*1c40*/  @P1 BRA `(.L_x_49) ;  /* 0x00000000009c1947 */ /* 0x000fea0003800000 */
[----:B------:R-:W-:Y:S01]  /*1c50*/  PLOP3.LUT P0, PT, PT, PT, PT, 0x8, 0x80 ;  /* 0x000000000080781c */ /* 0x000fe20003f0e170 */
[----:B------:R-:W-:-:S12]  /*1c60*/  VIADD R4, R6, 0xfffffff4 ;  /* 0xfffffff406047836 */ /* 0x000fd80000000000 */
.L_x_50:
[----:B------:R-:W0:Y:S01]  /*1c70*/  LDS R7, [R3+-0x8] ;  /* 0xfffff80003077984 */ /* 0x000e220000000800 */
[----:B------:R-:W-:-:S05]  /*1c80*/  VIADD R15, R15, 0x10 ;  /* 0x000000100f0f7836 */ /* 0x000fca0000000000 */
        /* <DEDUP_REMOVED lines=35> */
.L_x_49:
[----:B------:R-:W-:Y:S05]  /*1ec0*/  BSYNC.RECONVERGENT B1 ;  /* 0x0000000000017941 */ /* 0x000fea0003800200 */
.L_x_48:
        /* <DEDUP_REMOVED lines=25> */
.L_x_52:
[----:B------:R-:W-:Y:S05]  /*2060*/  BSYNC.RECONVERGENT B1 ;  /* 0x0000000000017941 */ /* 0x000fea0003800200 */
.L_x_51:
[----:B------:R-:W-:-:S13]  /*2070*/  ISETP.LT.U32.OR P0, PT, R15, R6, P0 ;  /* 0x000000060f00720c */ /* 0x000fda0000701470 */
[----:B------:R-:W0:Y:S04]  /*2080*/  @P0 LDS R7, [R3+-0x8] ;  /* 0xfffff80003070984 */ /* 0x000e280000000800 */
[----:B0-----:R-:W-:Y:S04]  /*2090*/  @P0 STS [R2+-0x8], R7 ;  /* 0xfffff80702000388 */ /* 0x001fe80000000800 */
[----:B------:R-:W0:Y:S04]  /*20a0*/  @P0 LDS R9, [R3+-0x4] ;  /* 0xfffffc0003090984 */ /* 0x000e280000000800 */
[----:B0-----:R-:W-:Y:S04]  /*20b0*/  @P0 STS [R2+-0x4], R9 ;  /* 0xfffffc0902000388 */ /* 0x001fe80000000800 */
[----:B------:R-:W0:Y:S04]  /*20c0*/  @P0 LDS R11, [R3] ;  /* 0x00000000030b0984 */ /* 0x000e280000000800 */
[----:B0-----:R-:W-:Y:S04]  /*20d0*/  @P0 STS [R2], R11 ;  /* 0x0000000b02000388 */ /* 0x001fe80000000800 */
[----:B------:R-:W0:Y:S04]  /*20e0*/  @P0 LDS R13, [R3+0x4] ;  /* 0x00000400030d0984 */ /* 0x000e280000000800 */
[----:B0-----:R2:W-:Y:S02]  /*20f0*/  @P0 STS [R2+0x4], R13 ;  /* 0x0000040d02000388 */ /* 0x0015e40000000800 */
.L_x_15:
[----:B------:R-:W-:Y:S05]  /*2100*/  BSYNC.RECONVERGENT B0 ;  /* 0x0000000000007941 */ /* 0x000fea0003800200 */
.L_x_14:
[----:B------:R-:W-:Y:S01]  /*2110*/  BAR.SYNC.DEFER_BLOCKING 0x0 ;  /* 0x0000000000007b1d */ /* 0x000fe20000010000 */
[----:B------:R-:W-:-:S13]  /*2120*/  ISETP.GE.U32.AND P0, PT, R0, R5, PT ;  /* 0x000000050000720c */ /* 0x000fda0003f06070 */
[----:B------:R-:W-:Y:S05]  /*2130*/  @P0 EXIT ;  /* 0x000000000000094d */ /* 0x000fea0003800000 */
[----:B------:R-:W4:Y:S01]  /*2140*/  S2UR UR6, SR_CgaCtaId ;  /* 0x00000000000679c3 */ /* 0x000f220000008800 */
[----:B------:R-:W-:Y:S01]  /*2150*/  UMOV UR5, 0x400 ;  /* 0x0000040000057882 */ /* 0x000fe20000000000 */
[----:B------:R-:W0:Y:S01]  /*2160*/  LDCU UR7, c[0x0][0x360] ;  /* 0x00006c00ff0777ac */ /* 0x000e220008000800 */
[----:B------:R-:W-:-:S05]  /*2170*/  UIADD3 UR5, UPT, UPT, UR5, 0xc08, URZ ;  /* 0x00000c0805057890 */ /* 0x000fca000fffe0ff */
[----:B------:R-:W0:Y:S01]  /*2180*/  LDC.64 R6, c[0x0][0x390] ;  /* 0x0000e400ff067b82 */ /* 0x000e220000000a00 */
[----:B----4-:R-:W-:-:S12]  /*2190*/  ULEA UR5, UR6, UR5, 0x18 ;  /* 0x0000000506057291 */ /* 0x010fd8000f8ec0ff */
.L_x_53:
[C---:B------:R-:W-:Y:S01]  /*21a0*/  LEA R4, R0.reuse, UR5, 0x2 ;  /* 0x0000000500047c11 */ /* 0x040fe2000f8e10ff */
[C---:B----4-:R-:W-:Y:S02]  /*21b0*/  VIADD R3, R0.reuse, UR4 ;  /* 0x0000000400037c36 */ /* 0x050fe40008000000 */
[----:B0-----:R-:W-:Y:S02]  /*21c0*/  VIADD R0, R0, UR7 ;  /* 0x0000000700007c36 */ /* 0x001fe40008000000 */
[----:B---3--:R-:W0:Y:S01]  /*21d0*/  LDS R9, [R4] ;  /* 0x0000000004097984 */ /* 0x008e220000000800 */
[----:B--2---:R-:W-:Y:S02]  /*21e0*/  IMAD.WIDE.U32 R2, R3, 0x4, R6 ;  /* 0x0000000403027825 */ /* 0x004fe400078e0006 */
[----:B------:R-:W-:-:S03]  /*21f0*/  ISETP.GE.U32.AND P0, PT, R0, R5, PT ;  /* 0x000000050000720c */ /* 0x000fc60003f06070 */
[----:B0-----:R4:W-:Y:S10]  /*2200*/  STG.E desc[UR8][R2.64], R9 ;  /* 0x0000000902007986 */ /* 0x0019f4000c101908 */
[----:B------:R-:W-:Y:S05]  /*2210*/  @!P0 BRA `(.L_x_53) ;  /* 0xfffffffc00e08947 */ /* 0x000fea000383ffff */
[----:B------:R-:W-:Y:S05]  /*2220*/  EXIT ;  /* 0x000000000000794d */ /* 0x000fea0003800000 */
.L_x_54:
[----:B------:R-:W-:-:S00]  /*2230*/  BRA `(.L_x_54) ;  /* 0xfffffffc00fc7947 */ /* 0x000fc0000383ffff */
[----:B------:R-:W-:-:S00]  /*2240*/  NOP ;  /* 0x0000000000007918 */ /* 0x000fc00000000000 */
        /* <DEDUP_REMOVED lines=11> */
.L_x_81:


//--------------------- .text._Z12merge_kernelPfS_S_jj --------------------------
	.section	.text._Z12merge_kernelPfS_S_jj,"ax",@progbits
	.align	128
        .global         _Z12merge_kernelPfS_S_jj
        .type           _Z12merge_kernelPfS_S_jj,@function
        .size           _Z12merge_kernelPfS_S_jj,(.L_x_82 - _Z12merge_kernelPfS_S_jj)
        .other          _Z12merge_kernelPfS_S_jj,@"STO_CUDA_ENTRY STV_DEFAULT"
_Z12merge_kernelPfS_S_jj:
.text._Z12merge_kernelPfS_S_jj:
[----:B------:R-:W-:Y:S01]  /*0000*/  LDC R1, c[0x0][0x37c] ;  /* 0x0000df00ff017b82 */ /* 0x000fe20000000800 */
[----:B------:R-:W0:Y:S07]  /*0010*/  S2R R3, SR_TID.X ;  /* 0x0000000000037919 */ /* 0x000e2e0000002100 */
[----:B------:R-:W0:Y:S08]  /*0020*/  S2UR UR4, SR_CTAID.X ;  /* 0x00000000000479c3 */ /* 0x000e300000002500 */
[----:B------:R-:W0:Y:S08]  /*0030*/  LDC R0, c[0x0][0x360] ;  /* 0x0000d800ff007b82 */ /* 0x000e300000000800 */
[----:B------:R-:W1:Y:S01]  /*0040*/  LDC.64 R4, c[0x0][0x398] ;  /* 0x0000e600ff047b82 */ /* 0x000e620000000a00 */
[----:B0-----:R-:W-:-:S04]  /*0050*/  IMAD R0, R0, UR4, R3 ;  /* 0x0000000400007c24 */ /* 0x001fc8000f8e0203 */
[----:B------:R-:W-:Y:S02]  /*0060*/  IMAD R0, R0, 0x6, RZ ;  /* 0x0000000600007824 */ /* 0x000fe400078e02ff */
[----:B-1----:R-:W-:-:S05]  /*0070*/  IMAD.IADD R13, R5, 0x1, R4 ;  /* 0x00000001050d7824 */ /* 0x002fca00078e0204 */
[----:B------:R-:W-:-:S13]  /*0080*/  ISETP.GE.U32.AND P0, PT, R0, R13, PT ;  /* 0x0000000d0000720c */ /* 0x000fda0003f06070 */
[----:B------:R-:W-:Y:S05]  /*0090*/  @P0 EXIT ;  /* 0x000000000000094d */ /* 0x000fea0003800000 */
[----:B------:R-:W0:Y:S01]  /*00a0*/  LDC R11, c[0x0][0x39c] ;  /* 0x0000e700ff0b7b82 */ /* 0x000e220000000800 */
[C---:B------:R-:W-:Y:S01]  /*00b0*/  VIMNMX.U32 R2, PT, PT, R0.reuse, R5, !PT ;  /* 0x0000000500027248 */ /* 0x040fe20007fe0000 */
[----:B------:R-:W-:Y:S01]  /*00c0*/  BSSY.RECONVERGENT B0, `(.L_x_55) ;  /* 0x0000024000007945 */ /* 0x000fe20003800200 */
[----:B------:R-:W-:Y:S01]  /*00d0*/  VIMNMX.U32 R15, PT, PT, R0, R4, PT ;  /* 0x00000004000f7248 */ /* 0x000fe20003fe0000 */
[----:B------:R-:W1:Y:S02]  /*00e0*/  LDCU.64 UR4, c[0x0][0x358] ;  /* 0x00006b00ff0477ac */ /* 0x000e640008000a00 */
[----:B------:R-:W-:Y:S02]  /*00f0*/  IMAD.IADD R12, R2, 0x1, -R5 ;  /* 0x00000001020c7824 */ /* 0x000fe400078e0a05 */
[----:B------:R-:W2:Y:S08]  /*0100*/  LDC R10, c[0x0][0x398] ;  /* 0x0000e600ff0a7b82 */ /* 0x000eb00000000800 */
[----:B------:R-:W3:Y:S08]  /*0110*/  LDC.64 R8, c[0x0][0x380] ;  /* 0x0000e000ff087b82 */ /* 0x000ef00000000a00 */
[----:B-1----:R-:W4:Y:S02]  /*0120*/  LDC.64 R6, c[0x0][0x388] ;  /* 0x0000e200ff067b82 */ /* 0x002f240000000a00 */
.L_x_60:
[----:B------:R-:W-:Y:S01]  /*0130*/  BSSY.RECONVERGENT B1, `(.L_x_56) ;  /* 0x0000010000017945 */ /* 0x000fe20003800200 */
.L_x_58:
[----:B------:R-:W-:Y:S01]  /*0140*/  IADD3 R14, PT, PT, R12, R15, RZ ;  /* 0x0000000f0c0e7210 */ /* 0x000fe20007ffe0ff */
[----:B------:R-:W-:-:S03]  /*0150*/  IMAD.MOV.U32 R20, RZ, RZ, R15 ;  /* 0x000000ffff147224 */ /* 0x000fc600078e000f */
[----:B------:R-:W-:-:S05]  /*0160*/  SHF.R.U32.HI R17, RZ, 0x1, R14 ;  /* 0x00000001ff117819 */ /* 0x000fca000001160e */
[----:B------:R-:W-:-:S04]  /*0170*/  IMAD.IADD R16, R0, 0x1, -R17 ;  /* 0x0000000100107824 */ /* 0x000fc800078e0a11 */
[C---:B----4-:R-:W-:Y:S01]  /*0180*/  IMAD.WIDE.U32 R4, R16.reuse, 0x4, R6 ;  /* 0x0000000410047825 */ /* 0x050fe200078e0006 */
[----:B0-----:R-:W-:-:S04]  /*0190*/  ISETP.GE.U32.AND P0, PT, R16, R11, PT ;  /* 0x0000000b1000720c */ /* 0x001fc80003f06070 */
[----:B------:R-:W-:-:S13]  /*01a0*/  ISETP.LT.U32.OR P0, PT, R14, 0x2, P0 ;  /* 0x000000020e00780c */ /* 0x000fda0000701470 */
[----:B------:R-:W-:Y:S05]  /*01b0*/  @P0 BRA `(.L_x_57) ;  /* 0x00000000001c0947 */ /* 0x000fea0003800000 */
[----:B------:R-:W-:Y:S01]  /*01c0*/  IADD3 R3, PT, PT, R17, -0x1, RZ ;  /* 0xffffffff11037810 */ /* 0x000fe20007ffe0ff */
[----:B------:R-:W4:Y:S04]  /*01d0*/  LDG.E R15, desc[UR4][R4.64] ;  /* 0x00000004040f7981 */ /* 0x000f28000c1e1900 */
[----:B---3--:R-:W-:-:S06]  /*01e0*/  IMAD.WIDE.U32 R2, R3, 0x4, R8 ;  /* 0x0000000403027825 */ /* 0x008fcc00078e0008 */
[----:B------:R-:W4:Y:S02]  /*01f0*/  LDG.E R2, desc[UR4][R2.64] ;  /* 0x0000000402027981 */ /* 0x000f24000c1e1900 */
[----:B----4-:R-:W-:Y:S01]  /*0200*/  FSETP.GT.AND P0, PT, R2, R15, PT ;  /* 0x0000000f0200720b */ /* 0x010fe20003f04000 */
[----:B------:R-:W-:-:S12]  /*0210*/  IMAD.MOV.U32 R15, RZ, RZ, R17 ;  /* 0x000000ffff0f7224 */ /* 0x000fd800078e0011 */
[----:B------:R-:W-:Y:S05]  /*0220*/  @P0 BRA `(.L_x_58) ;  /* 0xfffffffc00c40947 */ /* 0x000fea000383ffff */
.L_x_57:
[----:B------:R-:W-:Y:S05]  /*0230*/  BSYNC.RECONVERGENT B1 ;  /* 0x0000000000017941 */ /* 0x000fea0003800200 */
.L_x_56:
[C---:B--2---:R-:W-:Y:S01]  /*0240*/  ISETP.GE.U32.AND P0, PT, R17.reuse, R10, PT ;  /* 0x0000000a1100720c */ /* 0x044fe20003f06070 */
[----:B---3--:R-:W-:-:S03]  /*0250*/  IMAD.WIDE.U32 R2, R17, 0x4, R8 ;  /* 0x0000000411027825 */ /* 0x008fc600078e0008 */
[----:B------:R-:W-:-:S13]  /*0260*/  ISETP.LT.U32.OR P0, PT, R14, 0x2, P0 ;  /* 0x000000020e00780c */ /* 0x000fda0000701470 */
[----:B------:R-:W-:Y:S05]  /*0270*/  @P0 BRA `(.L_x_59) ;  /* 0x0000000000200947 */ /* 0x000fea0003800000 */
[----:B------:R-:W-:Y:S01]  /*0280*/  VIADD R19, R16, 0xffffffff ;  /* 0xffffffff10137836 */ /* 0x000fe20000000000 */
[----:B------:R-:W2:Y:S03]  /*0290*/  LDG.E R15, desc[UR4][R2.64] ;  /* 0x00000004020f7981 */ /* 0x000ea6000c1e1900 */
[----:B------:R-:W-:-:S06]  /*02a0*/  IMAD.WIDE.U32 R18, R19, 0x4, R6 ;  /* 0x0000000413127825 */ /* 0x000fcc00078e0006 */
[----:B------:R-:W2:Y:S01]  /*02b0*/  LDG.E R18, desc[UR4][R18.64] ;  /* 0x0000000412127981 */ /* 0x000ea2000c1e1900 */
[----:B------:R-:W-:Y:S01]  /*02c0*/  IMAD.MOV.U32 R12, RZ, RZ, R17 ;  /* 0x000000ffff0c7224 */ /* 0x000fe200078e0011 */
[----:B--2---:R-:W-:Y:S02]  /*02d0*/  FSETP.GT.AND P0, PT, R18, R15, PT ;  /* 0x0000000f1200720b */ /* 0x004fe40003f04000 */
[----:B------:R-:W-:-:S11]  /*02e0*/  MOV R15, R20 ;  /* 0x00000014000f7202 */ /* 0x000fd60000000f00 */
[----:B------:R-:W-:Y:S05]  /*02f0*/  @P0 BRA `(.L_x_60) ;  /* 0xfffffffc008c0947 */ /* 0x000fea000383ffff */
.L_x_59:
[----:B------:R-:W-:Y:S05]  /*0300*/  BSYNC.RECONVERGENT B0 ;  /* 0x0000000000007941 */ /* 0x000fea0003800200 */
.L_x_55:
[----:B------:R-:W0:Y:S01]  /*0310*/  LDC.64 R6, c[0x0][0x380] ;  /* 0x0000e000ff067b82 */ /* 0x000e220000000a00 */
[----:B------:R-:W-:Y:S01]  /*0320*/  VIADDMNMX.U32 R18, R0, 0x6, R13, PT ;  /* 0x0000000600127846 */ /* 0x000fe2000380000d */
[----:B------:R-:W-:Y:S01]  /*0330*/  BSSY.RECONVERGENT B0, `(.L_x_61) ;  /* 0x0000024000007945 */ /* 0x000fe20003800200 */
[----:B------:R-:W1:Y:S02]  /*0340*/  LDCU UR6, c[0x0][0x39c] ;  /* 0x00007380ff0677ac */ /* 0x000e640008000800 */
[C---:B------:R-:W-:Y:S02]  /*0350*/  VIMNMX.U32 R12, PT, PT, R18.reuse, R11, !PT ;  /* 0x0000000b120c7248 */ /* 0x040fe40007fe0000 */
[----:B------:R-:W-:Y:S01]  /*0360*/  VIMNMX.U32 R21, PT, PT, R18, R10, PT ;  /* 0x0000000a12157248 */ /* 0x000fe20003fe0000 */
[----:B------:R-:W2:Y:S01]  /*0370*/  LDC.64 R8, c[0x0][0x388] ;  /* 0x0000e200ff087b82 */ /* 0x000ea20000000a00 */
[----:B------:R-:W3:Y:S01]  /*0380*/  LDCU UR7, c[0x0][0x398] ;  /* 0x00007300ff0777ac */ /* 0x000ee20008000800 */
[----:B------:R-:W-:-:S07]  /*0390*/  IMAD.IADD R20, R12, 0x1, -R11 ;  /* 0x000000010c147824 */ /* 0x000fce00078e0a0b */
.L_x_66:
[----:B------:R-:W-:Y:S01]  /*03a0*/  BSSY.RECONVERGENT B1, `(.L_x_62) ;  /* 0x0000010000017945 */ /* 0x000fe20003800200 */
.L_x_64:
[----:B------:R-:W-:Y:S01]  /*03b0*/  IADD3 R22, PT, PT, R20, R21, RZ ;  /* 0x0000001514167210 */ /* 0x000fe20007ffe0ff */
[----:B------:R-:W-:-:S03]  /*03c0*/  IMAD.MOV.U32 R15, RZ, RZ, R21 ;  /* 0x000000ffff0f7224 */ /* 0x000fc600078e0015 */
[----:B------:R-:W-:-:S05]  /*03d0*/  SHF.R.U32.HI R19, RZ, 0x1, R22 ;  /* 0x00000001ff137819 */ /* 0x000fca0000011616 */
[----:B------:R-:W-:-:S05]  /*03e0*/  IMAD.IADD R23, R18, 0x1, -R19 ;  /* 0x0000000112177824 */ /* 0x000fca00078e0a13 */
[----:B-1----:R-:W-:-:S04]  /*03f0*/  ISETP.GE.U32.AND P0, PT, R23, UR6, PT ;  /* 0x0000000617007c0c */ /* 0x002fc8000bf06070 */
[----:B------:R-:W-:-:S13]  /*0400*/  ISETP.LT.U32.OR P0, PT, R22, 0x2, P0 ;  /* 0x000000021600780c */ /* 0x000fda0000701470 */
[----:B------:R-:W-:Y:S05]  /*0410*/  @P0 BRA `(.L_x_63) ;  /* 0x0000000000200947 */ /* 0x000fea0003800000 */
[----:B------:R-:W-:Y:S01]  /*0420*/  IADD3 R13, PT, PT, R19, -0x1, RZ ;  /* 0xffffffff130d7810 */ /* 0x000fe20007ffe0ff */
[----:B--2---:R-:W-:-:S04]  /*0430*/  IMAD.WIDE.U32 R10, R23, 0x4, R8 ;  /* 0x00000004170a7825 */ /* 0x004fc800078e0008 */
[----:B0-----:R-:W-:Y:S02]  /*0440*/  IMAD.WIDE.U32 R12, R13, 0x4, R6 ;  /* 0x000000040d0c7825 */ /* 0x001fe400078e0006 */
[----:B------:R-:W2:Y:S04]  /*0450*/  LDG.E R11, desc[UR4][R10.64] ;  /* 0x000000040a0b7981 */ /* 0x000ea8000c1e1900 */
[----:B------:R-:W2:Y:S01]  /*0460*/  LDG.E R12, desc[UR4][R12.64] ;  /* 0x000000040c0c7981 */ /* 0x000ea2000c1e1900 */
[----:B------:R-:W-:Y:S01]  /*0470*/  IMAD.MOV.U32 R21, RZ, RZ, R19 ;  /* 0x000000ffff157224 */ /* 0x000fe200078e0013 */
[----:B--2---:R-:W-:-:S13]  /*0480*/  FSETP.GT.AND P0, PT, R12, R11, PT ;  /* 0x0000000b0c00720b */ /* 0x004fda0003f04000 */
[----:B------:R-:W-:Y:S05]  /*0490*/  @P0 BRA `(.L_x_64) ;  /* 0xfffffffc00c40947 */ /* 0x000fea000383ffff */
.L_x_63:
[----:B---3--:R-:W-:Y:S05]  /*04a0*/  BSYNC.RECONVERGENT B1 ;  /* 0x0000000000017941 */ /* 0x008fea0003800200 */
.L_x_62:
[----:B------:R-:W-:-:S04]  /*04b0*/  ISETP.GE.U32.AND P0, PT, R19, UR7, PT ;  /* 0x0000000713007c0c */ /* 0x000fc8000bf06070 */
[----:B------:R-:W-:-:S13]  /*04c0*/  ISETP.LT.U32.OR P0, PT, R22, 0x2, P0 ;  /* 0x000000021600780c */ /* 0x000fda0000701470 */
[----:B------:R-:W-:Y:S05]  /*04d0*/  @P0 BRA `(.L_x_65) ;  /* 0x0000000000240947 */ /* 0x000fea0003800000 */
[----:B------:R-:W-:Y:S02]  /*04e0*/  VIADD R11, R23, 0xffffffff ;  /* 0xffffffff170b7836 */ /* 0x000fe40000000000 */
[----:B0-----:R-:W-:-:S04]  /*04f0*/  IMAD.WIDE.U32 R12, R19, 0x4, R6 ;  /* 0x00000004130c7825 */ /* 0x001fc800078e0006 */
[----:B--2---:R-:W-:Y:S02]  /*0500*/  IMAD.WIDE.U32 R10, R11, 0x4, R8 ;  /* 0x000000040b0a7825 */ /* 0x004fe400078e0008 */
[----:B------:R-:W2:Y:S04]  /*0510*/  LDG.E R13, desc[UR4][R12.64] ;  /* 0x000000040c0d7981 */ /* 0x000ea8000c1e1900 */
[----:B------:R-:W2:Y:S01]  /*0520*/  LDG.E R10, desc[UR4][R10.64] ;  /* 0x000000040a0a7981 */ /* 0x000ea2000c1e1900 */
[----:B------:R-:W-:Y:S01]  /*0530*/  MOV R21, R15 ;  /* 0x0000000f00157202 */ /* 0x000fe20000000f00 */
[----:B------:R-:W-:Y:S01]  /*0540*/  IMAD.MOV.U32 R20, RZ, RZ, R19 ;  /* 0x000000ffff147224 */ /* 0x000fe200078e0013 */
[----:B--2---:R-:W-:-:S13]  /*0550*/  FSETP.GT.AND P0, PT, R10, R13, PT ;  /* 0x0000000d0a00720b */ /* 0x004fda0003f04000 */
[----:B------:R-:W-:Y:S05]  /*0560*/  @P0 BRA `(.L_x_66) ;  /* 0xfffffffc008c0947 */ /* 0x000fea000383ffff */
.L_x_65:
[----:B------:R-:W-:Y:S05]  /*0570*/  BSYNC.RECONVERGENT B0 ;  /* 0x0000000000007941 */ /* 0x000fea0003800200 */
.L_x_61:
[----:B0-----:R-:W0:Y:S01]  /*0580*/  LDC.64 R6, c[0x0][0x390] ;  /* 0x0000e400ff067b82 */ /* 0x001e220000000a00 */
[----:B------:R-:W-:Y:S01]  /*0590*/  IADD3 R20, PT, PT, R18, -R16, -R19 ;  /* 0x8000001012147210 */ /* 0x000fe20007ffe813 */
[----:B------:R-:W-:Y:S01]  /*05a0*/  IMAD.IADD R21, R19, 0x1, -R17 ;  /* 0x0000000113157824 */ /* 0x000fe200078e0a11 */
[----:B------:R-:W-:Y:S01]  /*05b0*/  BSSY.RECONVERGENT B0, `(.L_x_67) ;  /* 0x000001b000007945 */ /* 0x000fe20003800200 */
[----:B------:R-:W-:Y:S01]  /*05c0*/  HFMA2 R25, -RZ, RZ, 0, 0 ;  /* 0x00000000ff197431 */ /* 0x000fe200000001ff */
[----:B------:R-:W-:Y:S02]  /*05d0*/  ISETP.NE.AND P0, PT, R20, RZ, PT ;  /* 0x000000ff1400720c */ /* 0x000fe40003f05270 */
[----:B------:R-:W-:Y:S02]  /*05e0*/  CS2R R22, SRZ ;  /* 0x0000000000167805 */ /* 0x000fe4000001ff00 */
[----:B------:R-:W-:Y:S01]  /*05f0*/  ISETP.EQ.OR P0, PT, R21, RZ, !P0 ;  /* 0x000000ff1500720c */ /* 0x000fe20004702670 */
[----:B0-----:R-:W-:-:S12]  /*0600*/  IMAD.WIDE.U32 R6, R0, 0x4, R6 ;  /* 0x0000000400067825 */ /* 0x001fd800078e0006 */
[----:B------:R-:W-:Y:S05]  /*0610*/  @P0 BRA `(.L_x_68) ;  /* 0x0000000000500947 */ /* 0x000fea0003800000 */
[----:B------:R-:W-:Y:S01]  /*0620*/  IMAD.MOV.U32 R25, RZ, RZ, RZ ;  /* 0x000000ffff197224 */ /* 0x000fe200078e00ff */
[----:B------:R-:W-:-:S07]  /*0630*/  CS2R R22, SRZ ;  /* 0x0000000000167805 */ /* 0x000fce000001ff00 */
.L_x_69:
[----:B--2---:R-:W-:-:S04]  /*0640*/  IMAD.WIDE.U32 R8, R22, 0x4, R2 ;  /* 0x0000000416087825 */ /* 0x004fc800078e0002 */
[----:B------:R-:W-:Y:S02]  /*0650*/  IMAD.WIDE.U32 R10, R23, 0x4, R4 ;  /* 0x00000004170a7825 */ /* 0x000fe400078e0004 */
[----:B------:R-:W2:Y:S04]  /*0660*/  LDG.E R8, desc[UR4][R8.64] ;  /* 0x0000000408087981 */ /* 0x000ea8000c1e1900 */
[----:B------:R-:W2:Y:S01]  /*0670*/  LDG.E R11, desc[UR4][R10.64] ;  /* 0x000000040a0b7981 */ /* 0x000ea2000c1e1900 */
[C---:B------:R-:W-:Y:S01]  /*0680*/  IMAD.WIDE.U32 R12, R25.reuse, 0x4, R6 ;  /* 0x00000004190c7825 */ /* 0x040fe200078e0006 */
[----:B------:R-:W-:Y:S02]  /*0690*/  IADD3 R24, PT, PT, R22, 0x1, RZ ;  /* 0x0000000116187810 */ /* 0x000fe40007ffe0ff */
[----:B------:R-:W-:Y:S01]  /*06a0*/  IADD3 R25, PT, PT, R25, 0x1, RZ ;  /* 0x0000000119197810 */ /* 0x000fe20007ffe0ff */
[----:B------:R-:W-:Y:S01]  /*06b0*/  VIADD R15, R23, 0x1 ;  /* 0x00000001170f7836 */ /* 0x000fe20000000000 */
[----:B--2---:R-:W-:-:S04]  /*06c0*/  FSETP.GEU.AND P0, PT, R8, R11, PT ;  /* 0x0000000b0800720b */ /* 0x004fc80003f0e000 */
[----:B------:R-:W-:-:S05]  /*06d0*/  FSEL R27, R8, R11, !P0 ;  /* 0x0000000b081b7208 */ /* 0x000fca0004000000 */
[----:B------:R0:W-:Y:S04]  /*06e0*/  STG.E desc[UR4][R12.64], R27 ;  /* 0x0000001b0c007986 */ /* 0x0001e8000c101904 */
[----:B------:R-:W-:Y:S02]  /*06f0*/  @!P0 IMAD.MOV R15, RZ, RZ, R23 ;  /* 0x000000ffff0f8224 */ /* 0x000fe400078e0217 */
[----:B------:R-:W-:Y:S02]  /*0700*/  @P0 IMAD.MOV R24, RZ, RZ, R22 ;  /* 0x000000ffff180224 */ /* 0x000fe400078e0216 */
[----:B------:R-:W-:Y:S01]  /*0710*/  IMAD.MOV.U32 R23, RZ, RZ, R15 ;  /* 0x000000ffff177224 */ /* 0x000fe200078e000f */
[----:B------:R-:W-:Y:S01]  /*0720*/  ISETP.GE.U32.AND P0, PT, R15, R20, PT ;  /* 0x000000140f00720c */ /* 0x000fe20003f06070 */
[----:B------:R-:W-:Y:S01]  /*0730*/  IMAD.MOV.U32 R22, RZ, RZ, R24 ;  /* 0x000000ffff167224 */ /* 0x000fe200078e0018 */
[----:B------:R-:W-:-:S13]  /*0740*/  ISETP.LT.U32.AND P1, PT, R24, R21, PT ;  /* 0x000000151800720c */ /* 0x000fda0003f21070 */
[----:B0-----:R-:W-:Y:S05]  /*0750*/  @!P0 BRA P1, `(.L_x_69) ;  /* 0xfffffffc00b88947 */ /* 0x001fea000083ffff */
.L_x_68:
[----:B------:R-:W-:Y:S05]  /*0760*/  BSYNC.RECONVERGENT B0 ;  /* 0x0000000000007941 */ /* 0x000fea0003800200 */
.L_x_67:
[----:B------:R-:W-:Y:S01]  /*0770*/  ISETP.GE.U32.AND P0, PT, R22, R21, PT ;  /* 0x000000151600720c */ /* 0x000fe20003f06070 */
[----:B------:R-:W-:-:S12]  /*0780*/  BSSY.RECONVERGENT B0, `(.L_x_70) ;  /* 0x0000035000007945 */ /* 0x000fd80003800200 */
[----:B------:R-:W-:Y:S05]  /*0790*/  @P0 BRA `(.L_x_71) ;  /* 0x0000000000cc0947 */ /* 0x000fea0003800000 */
[----:B------:R-:W-:Y:S01]  /*07a0*/  IADD3 R12, PT, PT, R17, R22, RZ ;  /* 0x00000016110c7210 */ /* 0x000fe20007ffe0ff */
[----:B------:R-:W-:Y:S04]  /*07b0*/  BSSY.RECONVERGENT B1, `(.L_x_72) ;  /* 0x000001a000017945 */ /* 0x000fe80003800200 */
[----:B------:R-:W-:-:S05]  /*07c0*/  IMAD.IADD R11, R19, 0x1, -R12 ;  /* 0x00000001130b7824 */ /* 0x000fca00078e0a0c */
[----:B------:R-:W-:-:S13]  /*07d0*/  LOP3.LUT P0, R11, R11, 0x3, RZ, 0xc0, !PT ;  /* 0x000000030b0b7812 */ /* 0x000fda000780c0ff */
[----:B------:R-:W-:Y:S05]  /*07e0*/  @!P0 BRA `(.L_x_73) ;  /* 0x0000000000588947 */ /* 0x000fea0003800000 */
[----:B--2---:R-:W0:Y:S01]  /*07f0*/  LDC.64 R8, c[0x0][0x380] ;  /* 0x0000e000ff087b82 */ /* 0x004e220000000a00 */
[----:B------:R-:W-:Y:S01]  /*0800*/  IMAD.SHL.U32 R10, R14, 0x2, RZ ;  /* 0x000000020e0a7824 */ /* 0x000fe200078e00ff */
[----:B------:R-:W-:Y:S01]  /*0810*/  SHF.R.U32.HI R14, RZ, 0x1f, R14 ;  /* 0x0000001fff0e7819 */ /* 0x000fe2000001160e */
[----:B------:R-:W-:Y:S03]  /*0820*/  BSSY.RECONVERGENT B2, `(.L_x_73) ;  /* 0x0000012000027945 */ /* 0x000fe60003800200 */
[----:B------:R-:W-:Y:S02]  /*0830*/  LOP3.LUT R13, R10, 0xfffffffc, RZ, 0xc0, !PT ;  /* 0xfffffffc0a0d7812 */ /* 0x000fe400078ec0ff */
[----:B------:R-:W-:Y:S01]  /*0840*/  LOP3.LUT R15, R14, 0x1, RZ, 0xc0, !PT ;  /* 0x000000010e0f7812 */ /* 0x000fe200078ec0ff */
[C---:B0-----:R-:W-:Y:S01]  /*0850*/  IMAD.WIDE.U32 R8, R22.reuse, 0x4, R8 ;  /* 0x0000000416087825 */ /* 0x041fe200078e0008 */
[----:B------:R-:W-:-:S02]  /*0860*/  IADD3 R22, PT, PT, R22, R11, RZ ;  /* 0x0000000b16167210 */ /* 0x000fc40007ffe0ff */
[----:B------:R-:W-:Y:S01]  /*0870*/  IADD3 R8, P0, PT, R8, R13, RZ ;  /* 0x0000000d08087210 */ /* 0x000fe20007f1e0ff */
[----:B------:R-:W-:-:S04]  /*0880*/  IMAD.MOV R13, RZ, RZ, -R11 ;  /* 0x000000ffff0d7224 */ /* 0x000fc800078e0a0b */
[----:B------:R-:W-:-:S08]  /*0890*/  IMAD.X R15, R9, 0x1, R15, P0 ;  /* 0x00000001090f7824 */ /* 0x000fd000000e060f */
.L_x_74:
[----:B0-----:R-:W-:-:S06]  /*08a0*/  MOV R9, R15 ;  /* 0x0000000f00097202 */ /* 0x001fcc0000000f00 */
[----:B------:R0:W2:Y:S01]  /*08b0*/  LDG.E R9, desc[UR4][R8.64] ;  /* 0x0000000408097981 */ /* 0x0000a2000c1e1900 */
[----:B------:R-:W-:-:S04]  /*08c0*/  IMAD.WIDE.U32 R10, R25, 0x4, R6 ;  /* 0x00000004190a7825 */ /* 0x000fc800078e0006 */
[----:B------:R-:W-:Y:S02]  /*08d0*/  VIADD R13, R13, 0x1 ;  /* 0x000000010d0d7836 */ /* 0x000fe40000000000 */
[----:B------:R-:W-:-:S03]  /*08e0*/  VIADD R25, R25, 0x1 ;  /* 0x0000000119197836 */ /* 0x000fc60000000000 */
[----:B------:R-:W-:Y:S02]  /*08f0*/  ISETP.NE.AND P0, PT, R13, RZ, PT ;  /* 0x000000ff0d00720c */ /* 0x000fe40003f05270 */
[----:B0-----:R-:W-:-:S04]  /*0900*/  IADD3 R8, P1, PT, R8, 0x4, RZ ;  /* 0x0000000408087810 */ /* 0x001fc80007f3e0ff */
[----:B------:R-:W-:Y:S01]  /*0910*/  IADD3.X R15, PT, PT, RZ, R15, RZ, P1, !PT ;  /* 0x0000000fff0f7210 */ /* 0x000fe20000ffe4ff */
[----:B--2---:R0:W-:Y:S06]  /*0920*/  STG.E desc[UR4][R10.64], R9 ;  /* 0x000000090a007986 */ /* 0x0041ec000c101904 */
[----:B------:R-:W-:Y:S05]  /*0930*/  @P0 BRA `(.L_x_74) ;  /* 0xfffffffc00d80947 */ /* 0x000fea000383ffff */
[----:B------:R-:W-:Y:S05]  /*0940*/  BSYNC.RECONVERGENT B2 ;  /* 0x0000000000027941 */ /* 0x000fea0003800200 */
.L_x_73:
[----:B------:R-:W-:Y:S05]  /*0950*/  BSYNC.RECONVERGENT B1 ;  /* 0x0000000000017941 */ /* 0x000fea0003800200 */
.L_x_72:
[----:B------:R-:W-:-:S05]  /*0960*/  IMAD.IADD R12, R12, 0x1, -R19 ;  /* 0x000000010c0c7824 */ /* 0x000fca00078e0a13 */
[----:B------:R-:W-:-:S13]  /*0970*/  ISETP.GT.U32.AND P0, PT, R12, -0x4, PT ;  /* 0xfffffffc0c00780c */ /* 0x000fda0003f04070 */
[----:B------:R-:W-:Y:S05]  /*0980*/  @P0 BRA `(.L_x_71) ;  /* 0x0000000000500947 */ /* 0x000fea0003800000 */
.L_x_75:
[----:B0-2---:R-:W-:-:S05]  /*0990*/  IMAD.WIDE.U32 R8, R22, 0x4, R2 ;  /* 0x0000000416087825 */ /* 0x005fca00078e0002 */
[----:B------:R-:W2:Y:S01]  /*09a0*/  LDG.E R27, desc[UR4][R8.64] ;  /* 0x00000004081b7981 */ /* 0x000ea2000c1e1900 */
[----:B-1----:R-:W-:-:S04]  /*09b0*/  IMAD.WIDE.U32 R10, R25, 0x4, R6 ;  /* 0x00000004190a7825 */ /* 0x002fc800078e0006 */
[----:B------:R-:W-:Y:S01]  /*09c0*/  VIADD R13, R25, 0x1 ;  /* 0x00000001190d7836 */ /* 0x000fe20000000000 */
[----:B--2---:R0:W-:Y:S04]  /*09d0*/  STG.E desc[UR4][R10.64], R27 ;  /* 0x0000001b0a007986 */ /* 0x0041e8000c101904 */
[----:B------:R-:W2:Y:S01]  /*09e0*/  LDG.E R29, desc[UR4][R8.64+0x4] ;  /* 0x00000404081d7981 */ /* 0x000ea2000c1e1900 */
[----:B------:R-:W-:Y:S01]  /*09f0*/  IMAD.WIDE.U32 R12, R13, 0x4, R6 ;  /* 0x000000040d0c7825 */ /* 0x000fe200078e0006 */
[----:B------:R-:W-:-:S04]  /*0a00*/  IADD3 R15, PT, PT, R25, 0x2, RZ ;  /* 0x00000002190f7810 */ /* 0x000fc80007ffe0ff */
[----:B--2---:R1:W-:Y:S04]  /*0a10*/  STG.E desc[UR4][R12.64], R29 ;  /* 0x0000001d0c007986 */ /* 0x0043e8000c101904 */
[----:B------:R-:W2:Y:S01]  /*0a20*/  LDG.E R24, desc[UR4][R8.64+0x8] ;  /* 0x0000080408187981 */ /* 0x000ea2000c1e1900 */
[----:B------:R-:W-:-:S04]  /*0a30*/  IMAD.WIDE.U32 R14, R15, 0x4, R6 ;  /* 0x000000040f0e7825 */ /* 0x000fc800078e0006 */
[C---:B------:R-:W-:Y:S01]  /*0a40*/  VIADD R26, R25.reuse, 0x3 ;  /* 0x00000003191a7836 */ /* 0x040fe20000000000 */
[----:B--2---:R1:W-:Y:S04]  /*0a50*/  STG.E desc[UR4][R14.64], R24 ;  /* 0x000000180e007986 */ /* 0x0043e8000c101904 */
[----:B------:R-:W2:Y:S01]  /*0a60*/  LDG.E R28, desc[UR4][R8.64+0xc] ;  /* 0x00000c04081c7981 */ /* 0x000ea2000c1e1900 */
[----:B0-----:R-:W-:Y:S01]  /*0a70*/  IMAD.WIDE.U32 R10, R26, 0x4, R6 ;  /* 0x000000041a0a7825 */ /* 0x001fe200078e0006 */
[----:B------:R-:W-:-:S03]  /*0a80*/  IADD3 R25, PT, PT, R25, 0x4, RZ ;  /* 0x0000000419197810 */ /* 0x000fc60007ffe0ff */
[----:B------:R-:W-:-:S05]  /*0a90*/  VIADD R22, R22, 0x4 ;  /* 0x0000000416167836 */ /* 0x000fca0000000000 */
[----:B------:R-:W-:Y:S01]  /*0aa0*/  ISETP.GE.U32.AND P0, PT, R22, R21, PT ;  /* 0x000000151600720c */ /* 0x000fe20003f06070 */
[----:B--2---:R1:W-:-:S12]  /*0ab0*/  STG.E desc[UR4][R10.64], R28 ;  /* 0x0000001c0a007986 */ /* 0x0043d8000c101904 */
[----:B------:R-:W-:Y:S05]  /*0ac0*/  @!P0 BRA `(.L_x_75) ;  /* 0xfffffffc00b08947 */ /* 0x000fea000383ffff */
.L_x_71:
[----:B------:R-:W-:Y:S05]  /*0ad0*/  BSYNC.RECONVERGENT B0 ;  /* 0x0000000000007941 */ /* 0x000fea0003800200 */
.L_x_70:
[----:B------:R-:W-:-:S13]  /*0ae0*/  ISETP.GE.U32.AND P0, PT, R23, R20, PT ;  /* 0x000000141700720c */ /* 0x000fda0003f06070 */
[----:B------:R-:W-:Y:S05]  /*0af0*/  @P0 EXIT ;  /* 0x000000000000094d */ /* 0x000fea0003800000 */
[----:B------:R-:W-:Y:S01]  /*0b00*/  IMAD.IADD R18, R17, 0x1, R18 ;  /* 0x0000000111127824 */ /* 0x000fe200078e0212 */
[----:B------:R-:W-:Y:S01]  /*0b10*/  IADD3 R19, PT, PT, R0, R19, RZ ;  /* 0x0000001300137210 */ /* 0x000fe20007ffe0ff */
[----:B------:R-:W-:Y:S01]  /*0b20*/  BSSY.RECONVERGENT B0, `(.L_x_76) ;  /* 0x0000018000007945 */ /* 0x000fe20003800200 */
[--C-:B------:R-:W-:Y:S02]  /*0b30*/  IMAD.MOV.U32 R3, RZ, RZ, R23.reuse ;  /* 0x000000ffff037224 */ /* 0x100fe400078e0017 */
[----:B------:R-:W-:-:S04]  /*0b40*/  IADD3 R0, PT, PT, R18, -R19, -R23 ;  /* 0x8000001312007210 */ /* 0x000fc80007ffe817 */
[----:B------:R-:W-:-:S13]  /*0b50*/  LOP3.LUT P0, R0, R0, 0x3, RZ, 0xc0, !PT ;  /* 0x0000000300007812 */ /* 0x000fda000780c0ff */
[----:B------:R-:W-:Y:S05]  /*0b60*/  @!P0 BRA `(.L_x_77) ;  /* 0x00000000004c8947 */ /* 0x000fea0003800000 */
[----:B------:R-:W3:Y:S01]  /*0b70*/  LDC.64 R2, c[0x0][0x388] ;  /* 0x0000e200ff027b82 */ /* 0x000ee20000000a00 */
[----:B------:R-:W-:Y:S01]  /*0b80*/  BSSY.RECONVERGENT B1, `(.L_x_77) ;  /* 0x0000011000017945 */ /* 0x000fe20003800200 */
[----:B---3--:R-:W-:-:S04]  /*0b90*/  IMAD.WIDE.U32 R2, R23, 0x4, R2 ;  /* 0x0000000417027825 */ /* 0x008fc800078e0002 */
[----:B------:R-:W-:-:S05]  /*0ba0*/  IMAD.WIDE.U32 R2, R16, 0x4, R2 ;  /* 0x0000000410027825 */ /* 0x000fca00078e0002 */
[----:B-1----:R-:W-:Y:S01]  /*0bb0*/  MOV R13, R3 ;  /* 0x00000003000d7202 */ /* 0x002fe20000000f00 */
[C---:B------:R-:W-:Y:S01]  /*0bc0*/  IMAD.IADD R3, R0.reuse, 0x1, R23 ;  /* 0x0000000100037824 */ /* 0x040fe200078e0217 */
[----:B------:R-:W-:-:S07]  /*0bd0*/  IADD3 R0, PT, PT, -R0, RZ, RZ ;  /* 0x000000ff00007210 */ /* 0x000fce0007ffe1ff */
.L_x_78:
[----:B01----:R-:W-:Y:S01]  /*0be0*/  MOV R11, R13 ;  /* 0x0000000d000b7202 */ /* 0x003fe20000000f00 */
[----:B------:R-:W-:-:S05]  /*0bf0*/  IMAD.MOV.U32 R10, RZ, RZ, R2 ;  /* 0x000000ffff0a7224 */ /* 0x000fca00078e0002 */
[----:B------:R-:W3:Y:S01]  /*0c00*/  LDG.E R11, desc[UR4][R10.64] ;  /* 0x000000040a0b7981 */ /* 0x000ee2000c1e1900 */
[C---:B--2---:R-:W-:Y:S01]  /*0c10*/  IMAD.WIDE.U32 R8, R25.reuse, 0x4, R6 ;  /* 0x0000000419087825 */ /* 0x044fe200078e0006 */
[----:B------:R-:W-:Y:S02]  /*0c20*/  IADD3 R2, P1, PT, R2, 0x4, RZ ;  /* 0x0000000402027810 */ /* 0x000fe40007f3e0ff */
[----:B------:R-:W-:Y:S01]  /*0c30*/  IADD3 R25, PT, PT, R25, 0x1, RZ ;  /* 0x0000000119197810 */ /* 0x000fe20007ffe0ff */
[----:B------:R-:W-:Y:S02]  /*0c40*/  VIADD R0, R0, 0x1 ;  /* 0x0000000100007836 */ /* 0x000fe40000000000 */
[----:B------:R-:W-:-:S03]  /*0c50*/  IMAD.X R13, RZ, RZ, R13, P1 ;  /* 0x000000ffff0d7224 */ /* 0x000fc600008e060d */
[----:B------:R-:W-:Y:S01]  /*0c60*/  ISETP.NE.AND P0, PT, R0, RZ, PT ;  /* 0x000000ff0000720c */ /* 0x000fe20003f05270 */
[----:B---3--:R1:W-:-:S12]  /*0c70*/  STG.E desc[UR4][R8.64], R11 ;  /* 0x0000000b08007986 */ /* 0x0083d8000c101904 */
[----:B------:R-:W-:Y:S05]  /*0c80*/  @P0 BRA `(.L_x_78) ;  /* 0xfffffffc00d40947 */ /* 0x000fea000383ffff */
[----:B------:R-:W-:Y:S05]  /*0c90*/  BSYNC.RECONVERGENT B1 ;  /* 0x0000000000017941 */ /* 0x000fea0003800200 */
.L_x_77:
[----:B------:R-:W-:Y:S05]  /*0ca0*/  BSYNC.RECONVERGENT B0 ;  /* 0x0000000000007941 */ /* 0x000fea0003800200 */
.L_x_76:
[----:B------:R-:W-:-:S04]  /*0cb0*/  IADD3 R18, PT, PT, R19, R23, -R18 ;  /* 0x0000001713127210 */ /* 0x000fc80007ffe812 */
[----:B------:R-:W-:-:S13]  /*0cc0*/  ISETP.GT.U32.AND P0, PT, R18, -0x4, PT ;  /* 0xfffffffc1200780c */ /* 0x000fda0003f04070 */
[----:B------:R-:W-:Y:S05]  /*0cd0*/  @P0 EXIT ;  /* 0x000000000000094d */ /* 0x000fea0003800000 */
.L_x_79:
[----:B012---:R-:W-:-:S05]  /*0ce0*/  IMAD.WIDE.U32 R8, R3, 0x4, R4 ;  /* 0x0000000403087825 */ /* 0x007fca00078e0004 */
[----:B------:R-:W2:Y:S01]  /*0cf0*/  LDG.E R17, desc[UR4][R8.64] ;  /* 0x0000000408117981 */ /* 0x000ea2000c1e1900 */
[C---:B---3--:R-:W-:Y:S01]  /*0d00*/  IMAD.WIDE.U32 R10, R25.reuse, 0x4, R6 ;  /* 0x00000004190a7825 */ /* 0x048fe200078e0006 */
[----:B------:R-:W-:-:S04]  /*0d10*/  IADD3 R13, PT, PT, R25, 0x1, RZ ;  /* 0x00000001190d7810 */ /* 0x000fc80007ffe0ff */
[----:B--2---:R0:W-:Y:S04]  /*0d20*/  STG.E desc[UR4][R10.64], R17 ;  /* 0x000000110a007986 */ /* 0x0041e8000c101904 */
[----:B------:R-:W2:Y:S01]  /*0d30*/  LDG.E R19, desc[UR4][R8.64+0x4] ;  /* 0x0000040408137981 */ /* 0x000ea2000c1e1900 */
[----:B------:R-:W-:-:S04]  /*0d40*/  IMAD.WIDE.U32 R12, R13, 0x4, R6 ;  /* 0x000000040d0c7825 */ /* 0x000fc800078e0006 */
[----:B------:R-:W-:Y:S01]  /*0d50*/  VIADD R15, R25, 0x2 ;  /* 0x00000002190f7836 */ /* 0x000fe20000000000 */
[----:B--2---:R3:W-:Y:S04]  /*0d60*/  STG.E desc[UR4][R12.64], R19 ;  /* 0x000000130c007986 */ /* 0x0047e8000c101904 */
[----:B------:R-:W2:Y:S01]  /*0d70*/  LDG.E R21, desc[UR4][R8.64+0x8] ;  /* 0x0000080408157981 */ /* 0x000ea2000c1e1900 */
[----:B------:R-:W-:Y:S01]  /*0d80*/  IMAD.WIDE.U32 R14, R15, 0x4, R6 ;  /* 0x000000040f0e7825 */ /* 0x000fe200078e0006 */
[----:B------:R-:W-:-:S04]  /*0d90*/  IADD3 R27, PT, PT, R25, 0x3, RZ ;  /* 0x00000003191b7810 */ /* 0x000fc80007ffe0ff */
        /* <DEDUP_REMOVED lines=8> */
[----:B------:R-:W-:Y:S05]  /*0e20*/  EXIT ;  /* 0x000000000000794d */ /* 0x000fea0003800000 */
.L_x_80:
        /* <DEDUP_REMOVED lines=13> */
.L_x_82:


//--------------------- .nv.shared._Z24merge_kernel_with_tilingPfS_S_jj --------------------------
	.section	.nv.shared._Z24merge_kernel_with_tilingPfS_S_jj,"aw",@nobits
	.sectionflags	@""
	.align	4
.nv.shared._Z24merge_kernel_with_tilingPfS_S_jj:
	.zero		7176


//--------------------- .nv.shared.reserved.0     --------------------------
	.section	.nv.shared.reserved.0,"aw",@nobits
	.weak		__nv_reservedSMEM_offset_0_alias
	.size		__nv_reservedSMEM_offset_0_alias, 0, 64
	.other		__nv_reservedSMEM_offset_0_alias,@"STO_CUDA_RESERVED_SHARED STV_DEFAULT"
__nv_reservedSMEM_offset_0_alias:
	.zero		0
	.zero		64


//--------------------- .nv.constant0._Z24merge_kernel_with_tilingPfS_S_jj --------------------------
	.section	.nv.constant0._Z24merge_kernel_with_tilingPfS_S_jj,"a",@progbits
	.sectionflags	@""
	.align	4
.nv.constant0._Z24merge_kernel_with_tilingPfS_S_jj:
	.zero		928


//--------------------- .nv.constant0._Z12merge_kernelPfS_S_jj --------------------------
	.section	.nv.constant0._Z12merge_kernelPfS_S_jj,"a",@progbits
	.sectionflags	@""
	.align	4
.nv.constant0._Z12merge_kernelPfS_S_jj:
	.zero		928


//--------------------- SYMBOLS --------------------------

	.type		.nv.reservedSmem.offset0,@object
	.size		.nv.reservedSmem.offset0,0x4
	.type		.nv.reservedSmem.cap,@object
	.size		.nv.reservedSmem.cap,0x4
